







.version 5.0
.target sm_61
.address_size 64


.global .align 8 .b8 _ZTVSt9basic_iosIcSt11char_traitsIcEE[32];
.global .align 8 .b8 _ZTTSo[8];
.global .align 8 .b8 _ZTVSt15basic_streambufIcSt11char_traitsIcEE[128];
.global .align 8 .b8 _ZTVNSt7__cxx1115basic_stringbufIcSt11char_traitsIcESaIcEEE[128];
.global .align 8 .b8 _ZTTNSt7__cxx1119basic_ostringstreamIcSt11char_traitsIcESaIcEEE[8];
.global .align 8 .b8 _ZTVN10__cxxabiv117__class_type_infoE[8];
.global .align 8 .b8 _ZTVN10__cxxabiv120__si_class_type_infoE[8];
.global .align 8 .b8 _ZTVN3c105ErrorE[40];
.global .align 1 .b8 __T20[38] = {84, 32, 112, 111, 119, 105, 40, 84, 44, 32, 84, 41, 32, 91, 119, 105, 116, 104, 32, 84, 32, 61, 32, 117, 110, 115, 105, 103, 110, 101, 100, 32, 99, 104, 97, 114, 93, 0};
.global .align 1 .b8 __T21[36] = {84, 32, 112, 111, 119, 105, 40, 84, 44, 32, 84, 41, 32, 91, 119, 105, 116, 104, 32, 84, 32, 61, 32, 115, 105, 103, 110, 101, 100, 32, 99, 104, 97, 114, 93, 0};
.global .align 1 .b8 __T22[30] = {84, 32, 112, 111, 119, 105, 40, 84, 44, 32, 84, 41, 32, 91, 119, 105, 116, 104, 32, 84, 32, 61, 32, 115, 104, 111, 114, 116, 93, 0};
.global .align 1 .b8 __T23[28] = {84, 32, 112, 111, 119, 105, 40, 84, 44, 32, 84, 41, 32, 91, 119, 105, 116, 104, 32, 84, 32, 61, 32, 105, 110, 116, 93, 0};
.global .align 1 .b8 __T24[29] = {84, 32, 112, 111, 119, 105, 40, 84, 44, 32, 84, 41, 32, 91, 119, 105, 116, 104, 32, 84, 32, 61, 32, 108, 111, 110, 103, 93, 0};

.visible .entry _Z41VolumetricReplicationPadding_updateOutputIN3c104HalfEEv15THCDeviceTensorIT_Li5Ei16DefaultPtrTraitsES5_iiiiii(
.param .align 8 .b8 _Z41VolumetricReplicationPadding_updateOutputIN3c104HalfEEv15THCDeviceTensorIT_Li5Ei16DefaultPtrTraitsES5_iiiiii_param_0[48],
.param .align 8 .b8 _Z41VolumetricReplicationPadding_updateOutputIN3c104HalfEEv15THCDeviceTensorIT_Li5Ei16DefaultPtrTraitsES5_iiiiii_param_1[48],
.param .u32 _Z41VolumetricReplicationPadding_updateOutputIN3c104HalfEEv15THCDeviceTensorIT_Li5Ei16DefaultPtrTraitsES5_iiiiii_param_2,
.param .u32 _Z41VolumetricReplicationPadding_updateOutputIN3c104HalfEEv15THCDeviceTensorIT_Li5Ei16DefaultPtrTraitsES5_iiiiii_param_3,
.param .u32 _Z41VolumetricReplicationPadding_updateOutputIN3c104HalfEEv15THCDeviceTensorIT_Li5Ei16DefaultPtrTraitsES5_iiiiii_param_4,
.param .u32 _Z41VolumetricReplicationPadding_updateOutputIN3c104HalfEEv15THCDeviceTensorIT_Li5Ei16DefaultPtrTraitsES5_iiiiii_param_5,
.param .u32 _Z41VolumetricReplicationPadding_updateOutputIN3c104HalfEEv15THCDeviceTensorIT_Li5Ei16DefaultPtrTraitsES5_iiiiii_param_6,
.param .u32 _Z41VolumetricReplicationPadding_updateOutputIN3c104HalfEEv15THCDeviceTensorIT_Li5Ei16DefaultPtrTraitsES5_iiiiii_param_7
)
{
.reg .pred %p<2>;
.reg .b16 %rs<2>;
.reg .b32 %r<97>;
.reg .b64 %rd<27>;


ld.param.v2.u32 {%r27, %r28}, [_Z41VolumetricReplicationPadding_updateOutputIN3c104HalfEEv15THCDeviceTensorIT_Li5Ei16DefaultPtrTraitsES5_iiiiii_param_0+40];
ld.param.v2.u32 {%r29, %r30}, [_Z41VolumetricReplicationPadding_updateOutputIN3c104HalfEEv15THCDeviceTensorIT_Li5Ei16DefaultPtrTraitsES5_iiiiii_param_0+32];
ld.param.v2.u32 {%r31, %r32}, [_Z41VolumetricReplicationPadding_updateOutputIN3c104HalfEEv15THCDeviceTensorIT_Li5Ei16DefaultPtrTraitsES5_iiiiii_param_0+24];
ld.param.v2.u32 {%r33, %r34}, [_Z41VolumetricReplicationPadding_updateOutputIN3c104HalfEEv15THCDeviceTensorIT_Li5Ei16DefaultPtrTraitsES5_iiiiii_param_0+16];
ld.param.v2.u32 {%r35, %r36}, [_Z41VolumetricReplicationPadding_updateOutputIN3c104HalfEEv15THCDeviceTensorIT_Li5Ei16DefaultPtrTraitsES5_iiiiii_param_0+8];
ld.param.u64 %rd1, [_Z41VolumetricReplicationPadding_updateOutputIN3c104HalfEEv15THCDeviceTensorIT_Li5Ei16DefaultPtrTraitsES5_iiiiii_param_0];
ld.param.v2.u32 {%r37, %r38}, [_Z41VolumetricReplicationPadding_updateOutputIN3c104HalfEEv15THCDeviceTensorIT_Li5Ei16DefaultPtrTraitsES5_iiiiii_param_1+32];
ld.param.v2.u32 {%r39, %r40}, [_Z41VolumetricReplicationPadding_updateOutputIN3c104HalfEEv15THCDeviceTensorIT_Li5Ei16DefaultPtrTraitsES5_iiiiii_param_1+24];
ld.param.v2.u32 {%r41, %r42}, [_Z41VolumetricReplicationPadding_updateOutputIN3c104HalfEEv15THCDeviceTensorIT_Li5Ei16DefaultPtrTraitsES5_iiiiii_param_1+16];
ld.param.v2.u32 {%r43, %r44}, [_Z41VolumetricReplicationPadding_updateOutputIN3c104HalfEEv15THCDeviceTensorIT_Li5Ei16DefaultPtrTraitsES5_iiiiii_param_1+8];
ld.param.v2.u32 {%r45, %r46}, [_Z41VolumetricReplicationPadding_updateOutputIN3c104HalfEEv15THCDeviceTensorIT_Li5Ei16DefaultPtrTraitsES5_iiiiii_param_1+40];
ld.param.u64 %rd2, [_Z41VolumetricReplicationPadding_updateOutputIN3c104HalfEEv15THCDeviceTensorIT_Li5Ei16DefaultPtrTraitsES5_iiiiii_param_1];
ld.param.u32 %r24, [_Z41VolumetricReplicationPadding_updateOutputIN3c104HalfEEv15THCDeviceTensorIT_Li5Ei16DefaultPtrTraitsES5_iiiiii_param_2];
ld.param.u32 %r25, [_Z41VolumetricReplicationPadding_updateOutputIN3c104HalfEEv15THCDeviceTensorIT_Li5Ei16DefaultPtrTraitsES5_iiiiii_param_4];
ld.param.u32 %r26, [_Z41VolumetricReplicationPadding_updateOutputIN3c104HalfEEv15THCDeviceTensorIT_Li5Ei16DefaultPtrTraitsES5_iiiiii_param_6];
mov.u32 %r47, %ntid.x;
mov.u32 %r48, %ctaid.x;
mov.u32 %r49, %tid.x;
mad.lo.s32 %r1, %r47, %r48, %r49;
mul.lo.s32 %r50, %r38, %r45;
mul.lo.s32 %r51, %r50, %r46;
setp.ge.s32	%p1, %r1, %r51;
@%p1 bra BB0_2;

mov.u32 %r52, %ctaid.y;
mov.u32 %r53, %ctaid.z;
cvta.to.global.u64 %rd3, %rd2;
cvta.to.global.u64 %rd4, %rd1;
div.s32 %r54, %r1, %r46;
rem.s32 %r55, %r54, %r45;
mul.lo.s32 %r56, %r45, %r46;
div.s32 %r57, %r1, %r56;
neg.s32 %r58, %r26;
mov.u32 %r59, 0;
max.s32 %r60, %r59, %r58;
neg.s32 %r61, %r25;
max.s32 %r62, %r59, %r61;
neg.s32 %r63, %r24;
max.s32 %r64, %r59, %r63;
rem.s32 %r65, %r1, %r46;
max.s32 %r66, %r26, %r65;
add.s32 %r67, %r28, %r26;
add.s32 %r68, %r67, -1;
min.s32 %r69, %r66, %r68;
max.s32 %r70, %r59, %r26;
sub.s32 %r71, %r60, %r70;
add.s32 %r72, %r71, %r69;
max.s32 %r73, %r25, %r55;
add.s32 %r74, %r27, %r25;
add.s32 %r75, %r74, -1;
min.s32 %r76, %r73, %r75;
max.s32 %r77, %r59, %r25;
sub.s32 %r78, %r62, %r77;
add.s32 %r79, %r78, %r76;
max.s32 %r80, %r24, %r57;
add.s32 %r81, %r30, %r24;
add.s32 %r82, %r81, -1;
min.s32 %r83, %r80, %r82;
max.s32 %r84, %r59, %r24;
sub.s32 %r85, %r64, %r84;
add.s32 %r86, %r85, %r83;
mul.lo.s32 %r87, %r53, %r35;
cvt.s64.s32	%rd5, %r87;
mul.lo.s32 %r88, %r52, %r36;
cvt.s64.s32	%rd6, %r88;
add.s64 %rd7, %rd5, %rd6;
mul.lo.s32 %r89, %r86, %r33;
cvt.s64.s32	%rd8, %r89;
mul.lo.s32 %r90, %r79, %r34;
cvt.s64.s32	%rd9, %r90;
mul.lo.s32 %r91, %r72, %r31;
cvt.s64.s32	%rd10, %r91;
add.s64 %rd11, %rd7, %rd10;
add.s64 %rd12, %rd11, %rd9;
add.s64 %rd13, %rd12, %rd8;
shl.b64 %rd14, %rd13, 1;
add.s64 %rd15, %rd4, %rd14;
ld.global.u16 %rs1, [%rd15];
mul.lo.s32 %r92, %r53, %r43;
cvt.s64.s32	%rd16, %r92;
mul.lo.s32 %r93, %r52, %r44;
cvt.s64.s32	%rd17, %r93;
add.s64 %rd18, %rd16, %rd17;
mul.lo.s32 %r94, %r57, %r41;
cvt.s64.s32	%rd19, %r94;
mul.lo.s32 %r95, %r55, %r42;
cvt.s64.s32	%rd20, %r95;
mul.lo.s32 %r96, %r65, %r39;
cvt.s64.s32	%rd21, %r96;
add.s64 %rd22, %rd18, %rd21;
add.s64 %rd23, %rd22, %rd20;
add.s64 %rd24, %rd23, %rd19;
shl.b64 %rd25, %rd24, 1;
add.s64 %rd26, %rd3, %rd25;
st.global.u16 [%rd26], %rs1;

BB0_2:
ret;
}


.visible .entry _Z44VolumetricReplicationPadding_updateGradInputIN3c104HalfEEv15THCDeviceTensorIT_Li5Ei16DefaultPtrTraitsES5_iiiiii(
.param .align 8 .b8 _Z44VolumetricReplicationPadding_updateGradInputIN3c104HalfEEv15THCDeviceTensorIT_Li5Ei16DefaultPtrTraitsES5_iiiiii_param_0[48],
.param .align 8 .b8 _Z44VolumetricReplicationPadding_updateGradInputIN3c104HalfEEv15THCDeviceTensorIT_Li5Ei16DefaultPtrTraitsES5_iiiiii_param_1[48],
.param .u32 _Z44VolumetricReplicationPadding_updateGradInputIN3c104HalfEEv15THCDeviceTensorIT_Li5Ei16DefaultPtrTraitsES5_iiiiii_param_2,
.param .u32 _Z44VolumetricReplicationPadding_updateGradInputIN3c104HalfEEv15THCDeviceTensorIT_Li5Ei16DefaultPtrTraitsES5_iiiiii_param_3,
.param .u32 _Z44VolumetricReplicationPadding_updateGradInputIN3c104HalfEEv15THCDeviceTensorIT_Li5Ei16DefaultPtrTraitsES5_iiiiii_param_4,
.param .u32 _Z44VolumetricReplicationPadding_updateGradInputIN3c104HalfEEv15THCDeviceTensorIT_Li5Ei16DefaultPtrTraitsES5_iiiiii_param_5,
.param .u32 _Z44VolumetricReplicationPadding_updateGradInputIN3c104HalfEEv15THCDeviceTensorIT_Li5Ei16DefaultPtrTraitsES5_iiiiii_param_6,
.param .u32 _Z44VolumetricReplicationPadding_updateGradInputIN3c104HalfEEv15THCDeviceTensorIT_Li5Ei16DefaultPtrTraitsES5_iiiiii_param_7
)
{
.reg .pred %p<4>;
.reg .b16 %rs<5>;
.reg .f32 %f<4>;
.reg .b32 %r<110>;
.reg .b64 %rd<30>;


ld.param.v2.u32 {%r30, %r31}, [_Z44VolumetricReplicationPadding_updateGradInputIN3c104HalfEEv15THCDeviceTensorIT_Li5Ei16DefaultPtrTraitsES5_iiiiii_param_0+40];
ld.param.v2.u32 {%r32, %r33}, [_Z44VolumetricReplicationPadding_updateGradInputIN3c104HalfEEv15THCDeviceTensorIT_Li5Ei16DefaultPtrTraitsES5_iiiiii_param_0+32];
ld.param.v2.u32 {%r34, %r35}, [_Z44VolumetricReplicationPadding_updateGradInputIN3c104HalfEEv15THCDeviceTensorIT_Li5Ei16DefaultPtrTraitsES5_iiiiii_param_0+24];
ld.param.v2.u32 {%r36, %r37}, [_Z44VolumetricReplicationPadding_updateGradInputIN3c104HalfEEv15THCDeviceTensorIT_Li5Ei16DefaultPtrTraitsES5_iiiiii_param_0+16];
ld.param.v2.u32 {%r38, %r39}, [_Z44VolumetricReplicationPadding_updateGradInputIN3c104HalfEEv15THCDeviceTensorIT_Li5Ei16DefaultPtrTraitsES5_iiiiii_param_0+8];
ld.param.u64 %rd3, [_Z44VolumetricReplicationPadding_updateGradInputIN3c104HalfEEv15THCDeviceTensorIT_Li5Ei16DefaultPtrTraitsES5_iiiiii_param_0];
ld.param.v2.u32 {%r40, %r41}, [_Z44VolumetricReplicationPadding_updateGradInputIN3c104HalfEEv15THCDeviceTensorIT_Li5Ei16DefaultPtrTraitsES5_iiiiii_param_1+32];
ld.param.v2.u32 {%r42, %r43}, [_Z44VolumetricReplicationPadding_updateGradInputIN3c104HalfEEv15THCDeviceTensorIT_Li5Ei16DefaultPtrTraitsES5_iiiiii_param_1+24];
ld.param.v2.u32 {%r44, %r45}, [_Z44VolumetricReplicationPadding_updateGradInputIN3c104HalfEEv15THCDeviceTensorIT_Li5Ei16DefaultPtrTraitsES5_iiiiii_param_1+16];
ld.param.v2.u32 {%r46, %r47}, [_Z44VolumetricReplicationPadding_updateGradInputIN3c104HalfEEv15THCDeviceTensorIT_Li5Ei16DefaultPtrTraitsES5_iiiiii_param_1+8];
ld.param.v2.u32 {%r48, %r49}, [_Z44VolumetricReplicationPadding_updateGradInputIN3c104HalfEEv15THCDeviceTensorIT_Li5Ei16DefaultPtrTraitsES5_iiiiii_param_1+40];
ld.param.u64 %rd4, [_Z44VolumetricReplicationPadding_updateGradInputIN3c104HalfEEv15THCDeviceTensorIT_Li5Ei16DefaultPtrTraitsES5_iiiiii_param_1];
ld.param.u32 %r27, [_Z44VolumetricReplicationPadding_updateGradInputIN3c104HalfEEv15THCDeviceTensorIT_Li5Ei16DefaultPtrTraitsES5_iiiiii_param_2];
ld.param.u32 %r28, [_Z44VolumetricReplicationPadding_updateGradInputIN3c104HalfEEv15THCDeviceTensorIT_Li5Ei16DefaultPtrTraitsES5_iiiiii_param_4];
ld.param.u32 %r29, [_Z44VolumetricReplicationPadding_updateGradInputIN3c104HalfEEv15THCDeviceTensorIT_Li5Ei16DefaultPtrTraitsES5_iiiiii_param_6];
mov.u32 %r50, %ntid.x;
mov.u32 %r51, %ctaid.x;
mov.u32 %r52, %tid.x;
mad.lo.s32 %r1, %r50, %r51, %r52;
mul.lo.s32 %r53, %r41, %r48;
mul.lo.s32 %r54, %r53, %r49;
setp.ge.s32	%p1, %r1, %r54;
@%p1 bra BB1_3;

mov.u32 %r55, %ctaid.y;
mov.u32 %r56, %ctaid.z;
cvta.to.global.u64 %rd5, %rd4;
cvta.to.global.u64 %rd6, %rd3;
div.s32 %r57, %r1, %r49;
rem.s32 %r58, %r57, %r48;
mul.lo.s32 %r59, %r48, %r49;
div.s32 %r60, %r1, %r59;
neg.s32 %r61, %r29;
mov.u32 %r62, 0;
max.s32 %r63, %r62, %r61;
neg.s32 %r64, %r28;
max.s32 %r65, %r62, %r64;
neg.s32 %r66, %r27;
max.s32 %r67, %r62, %r66;
rem.s32 %r68, %r1, %r49;
max.s32 %r69, %r29, %r68;
add.s32 %r70, %r31, %r29;
add.s32 %r71, %r70, -1;
min.s32 %r72, %r69, %r71;
max.s32 %r73, %r62, %r29;
sub.s32 %r74, %r63, %r73;
add.s32 %r75, %r74, %r72;
max.s32 %r76, %r28, %r58;
add.s32 %r77, %r30, %r28;
add.s32 %r78, %r77, -1;
min.s32 %r79, %r76, %r78;
max.s32 %r80, %r62, %r28;
sub.s32 %r81, %r65, %r80;
add.s32 %r82, %r81, %r79;
max.s32 %r83, %r27, %r60;
add.s32 %r84, %r33, %r27;
add.s32 %r85, %r84, -1;
min.s32 %r86, %r83, %r85;
max.s32 %r87, %r62, %r27;
sub.s32 %r88, %r67, %r87;
add.s32 %r89, %r88, %r86;
mul.lo.s32 %r90, %r56, %r46;
cvt.s64.s32	%rd7, %r90;
mul.lo.s32 %r91, %r55, %r47;
cvt.s64.s32	%rd8, %r91;
add.s64 %rd9, %rd7, %rd8;
mul.lo.s32 %r92, %r60, %r44;
cvt.s64.s32	%rd10, %r92;
mul.lo.s32 %r93, %r58, %r45;
cvt.s64.s32	%rd11, %r93;
mul.lo.s32 %r94, %r68, %r42;
cvt.s64.s32	%rd12, %r94;
add.s64 %rd13, %rd9, %rd12;
add.s64 %rd14, %rd13, %rd11;
add.s64 %rd15, %rd14, %rd10;
shl.b64 %rd16, %rd15, 1;
add.s64 %rd17, %rd5, %rd16;
ld.global.u16 %rs1, [%rd17];
mul.lo.s32 %r95, %r56, %r38;
cvt.s64.s32	%rd18, %r95;
mul.lo.s32 %r96, %r55, %r39;
cvt.s64.s32	%rd19, %r96;
add.s64 %rd20, %rd18, %rd19;
mul.lo.s32 %r97, %r89, %r36;
cvt.s64.s32	%rd21, %r97;
mul.lo.s32 %r98, %r82, %r37;
cvt.s64.s32	%rd22, %r98;
mul.lo.s32 %r99, %r75, %r34;
cvt.s64.s32	%rd23, %r99;
add.s64 %rd24, %rd20, %rd23;
add.s64 %rd25, %rd24, %rd22;
add.s64 %rd26, %rd25, %rd21;
shl.b64 %rd27, %rd26, 1;
add.s64 %rd28, %rd6, %rd27;
add.s64 %rd29, %rd3, %rd27;
and.b64 %rd1, %rd29, 2;
sub.s64 %rd2, %rd28, %rd1;
ld.global.u32 %r109, [%rd2];

BB1_2:
mov.u32 %r5, %r109;
shr.u32 %r100, %r5, 16;
setp.eq.s64	%p2, %rd1, 0;
selp.b32	%r101, %r5, %r100, %p2;
cvt.u16.u32	%rs2, %r101;

	{ cvt.f32.f16 %f1, %rs2;}


	
	{ cvt.f32.f16 %f2, %rs1;}


	add.f32 %f3, %f1, %f2;

	{ cvt.rn.f16.f32 %rs4, %f3;}


	cvt.u32.u16	%r102, %rs4;
shl.b32 %r103, %r102, 16;
and.b32 %r104, %r5, 65535;
or.b32 %r105, %r103, %r104;
and.b32 %r106, %r5, -65536;
or.b32 %r107, %r102, %r106;
selp.b32	%r108, %r107, %r105, %p2;
atom.global.cas.b32 %r109, [%rd2], %r5, %r108;
setp.ne.s32	%p3, %r5, %r109;
@%p3 bra BB1_2;

BB1_3:
ret;
}


.visible .entry _Z41VolumetricReplicationPadding_updateOutputIfEv15THCDeviceTensorIT_Li5Ei16DefaultPtrTraitsES3_iiiiii(
.param .align 8 .b8 _Z41VolumetricReplicationPadding_updateOutputIfEv15THCDeviceTensorIT_Li5Ei16DefaultPtrTraitsES3_iiiiii_param_0[48],
.param .align 8 .b8 _Z41VolumetricReplicationPadding_updateOutputIfEv15THCDeviceTensorIT_Li5Ei16DefaultPtrTraitsES3_iiiiii_param_1[48],
.param .u32 _Z41VolumetricReplicationPadding_updateOutputIfEv15THCDeviceTensorIT_Li5Ei16DefaultPtrTraitsES3_iiiiii_param_2,
.param .u32 _Z41VolumetricReplicationPadding_updateOutputIfEv15THCDeviceTensorIT_Li5Ei16DefaultPtrTraitsES3_iiiiii_param_3,
.param .u32 _Z41VolumetricReplicationPadding_updateOutputIfEv15THCDeviceTensorIT_Li5Ei16DefaultPtrTraitsES3_iiiiii_param_4,
.param .u32 _Z41VolumetricReplicationPadding_updateOutputIfEv15THCDeviceTensorIT_Li5Ei16DefaultPtrTraitsES3_iiiiii_param_5,
.param .u32 _Z41VolumetricReplicationPadding_updateOutputIfEv15THCDeviceTensorIT_Li5Ei16DefaultPtrTraitsES3_iiiiii_param_6,
.param .u32 _Z41VolumetricReplicationPadding_updateOutputIfEv15THCDeviceTensorIT_Li5Ei16DefaultPtrTraitsES3_iiiiii_param_7
)
{
.reg .pred %p<2>;
.reg .f32 %f<2>;
.reg .b32 %r<97>;
.reg .b64 %rd<27>;


ld.param.v2.u32 {%r27, %r28}, [_Z41VolumetricReplicationPadding_updateOutputIfEv15THCDeviceTensorIT_Li5Ei16DefaultPtrTraitsES3_iiiiii_param_0+40];
ld.param.v2.u32 {%r29, %r30}, [_Z41VolumetricReplicationPadding_updateOutputIfEv15THCDeviceTensorIT_Li5Ei16DefaultPtrTraitsES3_iiiiii_param_0+32];
ld.param.v2.u32 {%r31, %r32}, [_Z41VolumetricReplicationPadding_updateOutputIfEv15THCDeviceTensorIT_Li5Ei16DefaultPtrTraitsES3_iiiiii_param_0+24];
ld.param.v2.u32 {%r33, %r34}, [_Z41VolumetricReplicationPadding_updateOutputIfEv15THCDeviceTensorIT_Li5Ei16DefaultPtrTraitsES3_iiiiii_param_0+16];
ld.param.v2.u32 {%r35, %r36}, [_Z41VolumetricReplicationPadding_updateOutputIfEv15THCDeviceTensorIT_Li5Ei16DefaultPtrTraitsES3_iiiiii_param_0+8];
ld.param.u64 %rd1, [_Z41VolumetricReplicationPadding_updateOutputIfEv15THCDeviceTensorIT_Li5Ei16DefaultPtrTraitsES3_iiiiii_param_0];
ld.param.v2.u32 {%r37, %r38}, [_Z41VolumetricReplicationPadding_updateOutputIfEv15THCDeviceTensorIT_Li5Ei16DefaultPtrTraitsES3_iiiiii_param_1+32];
ld.param.v2.u32 {%r39, %r40}, [_Z41VolumetricReplicationPadding_updateOutputIfEv15THCDeviceTensorIT_Li5Ei16DefaultPtrTraitsES3_iiiiii_param_1+24];
ld.param.v2.u32 {%r41, %r42}, [_Z41VolumetricReplicationPadding_updateOutputIfEv15THCDeviceTensorIT_Li5Ei16DefaultPtrTraitsES3_iiiiii_param_1+16];
ld.param.v2.u32 {%r43, %r44}, [_Z41VolumetricReplicationPadding_updateOutputIfEv15THCDeviceTensorIT_Li5Ei16DefaultPtrTraitsES3_iiiiii_param_1+8];
ld.param.v2.u32 {%r45, %r46}, [_Z41VolumetricReplicationPadding_updateOutputIfEv15THCDeviceTensorIT_Li5Ei16DefaultPtrTraitsES3_iiiiii_param_1+40];
ld.param.u64 %rd2, [_Z41VolumetricReplicationPadding_updateOutputIfEv15THCDeviceTensorIT_Li5Ei16DefaultPtrTraitsES3_iiiiii_param_1];
ld.param.u32 %r24, [_Z41VolumetricReplicationPadding_updateOutputIfEv15THCDeviceTensorIT_Li5Ei16DefaultPtrTraitsES3_iiiiii_param_2];
ld.param.u32 %r25, [_Z41VolumetricReplicationPadding_updateOutputIfEv15THCDeviceTensorIT_Li5Ei16DefaultPtrTraitsES3_iiiiii_param_4];
ld.param.u32 %r26, [_Z41VolumetricReplicationPadding_updateOutputIfEv15THCDeviceTensorIT_Li5Ei16DefaultPtrTraitsES3_iiiiii_param_6];
mov.u32 %r47, %ntid.x;
mov.u32 %r48, %ctaid.x;
mov.u32 %r49, %tid.x;
mad.lo.s32 %r1, %r47, %r48, %r49;
mul.lo.s32 %r50, %r38, %r45;
mul.lo.s32 %r51, %r50, %r46;
setp.ge.s32	%p1, %r1, %r51;
@%p1 bra BB2_2;

mov.u32 %r52, %ctaid.y;
mov.u32 %r53, %ctaid.z;
cvta.to.global.u64 %rd3, %rd2;
cvta.to.global.u64 %rd4, %rd1;
div.s32 %r54, %r1, %r46;
rem.s32 %r55, %r54, %r45;
mul.lo.s32 %r56, %r45, %r46;
div.s32 %r57, %r1, %r56;
neg.s32 %r58, %r26;
mov.u32 %r59, 0;
max.s32 %r60, %r59, %r58;
neg.s32 %r61, %r25;
max.s32 %r62, %r59, %r61;
neg.s32 %r63, %r24;
max.s32 %r64, %r59, %r63;
rem.s32 %r65, %r1, %r46;
max.s32 %r66, %r26, %r65;
add.s32 %r67, %r28, %r26;
add.s32 %r68, %r67, -1;
min.s32 %r69, %r66, %r68;
max.s32 %r70, %r59, %r26;
sub.s32 %r71, %r60, %r70;
add.s32 %r72, %r71, %r69;
max.s32 %r73, %r25, %r55;
add.s32 %r74, %r27, %r25;
add.s32 %r75, %r74, -1;
min.s32 %r76, %r73, %r75;
max.s32 %r77, %r59, %r25;
sub.s32 %r78, %r62, %r77;
add.s32 %r79, %r78, %r76;
max.s32 %r80, %r24, %r57;
add.s32 %r81, %r30, %r24;
add.s32 %r82, %r81, -1;
min.s32 %r83, %r80, %r82;
max.s32 %r84, %r59, %r24;
sub.s32 %r85, %r64, %r84;
add.s32 %r86, %r85, %r83;
mul.lo.s32 %r87, %r53, %r35;
cvt.s64.s32	%rd5, %r87;
mul.lo.s32 %r88, %r52, %r36;
cvt.s64.s32	%rd6, %r88;
add.s64 %rd7, %rd5, %rd6;
mul.lo.s32 %r89, %r86, %r33;
cvt.s64.s32	%rd8, %r89;
mul.lo.s32 %r90, %r79, %r34;
cvt.s64.s32	%rd9, %r90;
mul.lo.s32 %r91, %r72, %r31;
cvt.s64.s32	%rd10, %r91;
add.s64 %rd11, %rd7, %rd10;
add.s64 %rd12, %rd11, %rd9;
add.s64 %rd13, %rd12, %rd8;
shl.b64 %rd14, %rd13, 2;
add.s64 %rd15, %rd4, %rd14;
ld.global.f32 %f1, [%rd15];
mul.lo.s32 %r92, %r53, %r43;
cvt.s64.s32	%rd16, %r92;
mul.lo.s32 %r93, %r52, %r44;
cvt.s64.s32	%rd17, %r93;
add.s64 %rd18, %rd16, %rd17;
mul.lo.s32 %r94, %r57, %r41;
cvt.s64.s32	%rd19, %r94;
mul.lo.s32 %r95, %r55, %r42;
cvt.s64.s32	%rd20, %r95;
mul.lo.s32 %r96, %r65, %r39;
cvt.s64.s32	%rd21, %r96;
add.s64 %rd22, %rd18, %rd21;
add.s64 %rd23, %rd22, %rd20;
add.s64 %rd24, %rd23, %rd19;
shl.b64 %rd25, %rd24, 2;
add.s64 %rd26, %rd3, %rd25;
st.global.f32 [%rd26], %f1;

BB2_2:
ret;
}


.visible .entry _Z44VolumetricReplicationPadding_updateGradInputIfEv15THCDeviceTensorIT_Li5Ei16DefaultPtrTraitsES3_iiiiii(
.param .align 8 .b8 _Z44VolumetricReplicationPadding_updateGradInputIfEv15THCDeviceTensorIT_Li5Ei16DefaultPtrTraitsES3_iiiiii_param_0[48],
.param .align 8 .b8 _Z44VolumetricReplicationPadding_updateGradInputIfEv15THCDeviceTensorIT_Li5Ei16DefaultPtrTraitsES3_iiiiii_param_1[48],
.param .u32 _Z44VolumetricReplicationPadding_updateGradInputIfEv15THCDeviceTensorIT_Li5Ei16DefaultPtrTraitsES3_iiiiii_param_2,
.param .u32 _Z44VolumetricReplicationPadding_updateGradInputIfEv15THCDeviceTensorIT_Li5Ei16DefaultPtrTraitsES3_iiiiii_param_3,
.param .u32 _Z44VolumetricReplicationPadding_updateGradInputIfEv15THCDeviceTensorIT_Li5Ei16DefaultPtrTraitsES3_iiiiii_param_4,
.param .u32 _Z44VolumetricReplicationPadding_updateGradInputIfEv15THCDeviceTensorIT_Li5Ei16DefaultPtrTraitsES3_iiiiii_param_5,
.param .u32 _Z44VolumetricReplicationPadding_updateGradInputIfEv15THCDeviceTensorIT_Li5Ei16DefaultPtrTraitsES3_iiiiii_param_6,
.param .u32 _Z44VolumetricReplicationPadding_updateGradInputIfEv15THCDeviceTensorIT_Li5Ei16DefaultPtrTraitsES3_iiiiii_param_7
)
{
.reg .pred %p<2>;
.reg .f32 %f<3>;
.reg .b32 %r<97>;
.reg .b64 %rd<27>;


ld.param.v2.u32 {%r27, %r28}, [_Z44VolumetricReplicationPadding_updateGradInputIfEv15THCDeviceTensorIT_Li5Ei16DefaultPtrTraitsES3_iiiiii_param_0+40];
ld.param.v2.u32 {%r29, %r30}, [_Z44VolumetricReplicationPadding_updateGradInputIfEv15THCDeviceTensorIT_Li5Ei16DefaultPtrTraitsES3_iiiiii_param_0+32];
ld.param.v2.u32 {%r31, %r32}, [_Z44VolumetricReplicationPadding_updateGradInputIfEv15THCDeviceTensorIT_Li5Ei16DefaultPtrTraitsES3_iiiiii_param_0+24];
ld.param.v2.u32 {%r33, %r34}, [_Z44VolumetricReplicationPadding_updateGradInputIfEv15THCDeviceTensorIT_Li5Ei16DefaultPtrTraitsES3_iiiiii_param_0+16];
ld.param.v2.u32 {%r35, %r36}, [_Z44VolumetricReplicationPadding_updateGradInputIfEv15THCDeviceTensorIT_Li5Ei16DefaultPtrTraitsES3_iiiiii_param_0+8];
ld.param.u64 %rd1, [_Z44VolumetricReplicationPadding_updateGradInputIfEv15THCDeviceTensorIT_Li5Ei16DefaultPtrTraitsES3_iiiiii_param_0];
ld.param.v2.u32 {%r37, %r38}, [_Z44VolumetricReplicationPadding_updateGradInputIfEv15THCDeviceTensorIT_Li5Ei16DefaultPtrTraitsES3_iiiiii_param_1+32];
ld.param.v2.u32 {%r39, %r40}, [_Z44VolumetricReplicationPadding_updateGradInputIfEv15THCDeviceTensorIT_Li5Ei16DefaultPtrTraitsES3_iiiiii_param_1+24];
ld.param.v2.u32 {%r41, %r42}, [_Z44VolumetricReplicationPadding_updateGradInputIfEv15THCDeviceTensorIT_Li5Ei16DefaultPtrTraitsES3_iiiiii_param_1+16];
ld.param.v2.u32 {%r43, %r44}, [_Z44VolumetricReplicationPadding_updateGradInputIfEv15THCDeviceTensorIT_Li5Ei16DefaultPtrTraitsES3_iiiiii_param_1+8];
ld.param.v2.u32 {%r45, %r46}, [_Z44VolumetricReplicationPadding_updateGradInputIfEv15THCDeviceTensorIT_Li5Ei16DefaultPtrTraitsES3_iiiiii_param_1+40];
ld.param.u64 %rd2, [_Z44VolumetricReplicationPadding_updateGradInputIfEv15THCDeviceTensorIT_Li5Ei16DefaultPtrTraitsES3_iiiiii_param_1];
ld.param.u32 %r24, [_Z44VolumetricReplicationPadding_updateGradInputIfEv15THCDeviceTensorIT_Li5Ei16DefaultPtrTraitsES3_iiiiii_param_2];
ld.param.u32 %r25, [_Z44VolumetricReplicationPadding_updateGradInputIfEv15THCDeviceTensorIT_Li5Ei16DefaultPtrTraitsES3_iiiiii_param_4];
ld.param.u32 %r26, [_Z44VolumetricReplicationPadding_updateGradInputIfEv15THCDeviceTensorIT_Li5Ei16DefaultPtrTraitsES3_iiiiii_param_6];
mov.u32 %r47, %ntid.x;
mov.u32 %r48, %ctaid.x;
mov.u32 %r49, %tid.x;
mad.lo.s32 %r1, %r47, %r48, %r49;
mul.lo.s32 %r50, %r38, %r45;
mul.lo.s32 %r51, %r50, %r46;
setp.ge.s32	%p1, %r1, %r51;
@%p1 bra BB3_2;

mov.u32 %r52, %ctaid.y;
mov.u32 %r53, %ctaid.z;
cvta.to.global.u64 %rd3, %rd2;
cvta.to.global.u64 %rd4, %rd1;
div.s32 %r54, %r1, %r46;
rem.s32 %r55, %r54, %r45;
mul.lo.s32 %r56, %r45, %r46;
div.s32 %r57, %r1, %r56;
neg.s32 %r58, %r26;
mov.u32 %r59, 0;
max.s32 %r60, %r59, %r58;
neg.s32 %r61, %r25;
max.s32 %r62, %r59, %r61;
neg.s32 %r63, %r24;
max.s32 %r64, %r59, %r63;
rem.s32 %r65, %r1, %r46;
max.s32 %r66, %r26, %r65;
add.s32 %r67, %r28, %r26;
add.s32 %r68, %r67, -1;
min.s32 %r69, %r66, %r68;
max.s32 %r70, %r59, %r26;
sub.s32 %r71, %r60, %r70;
add.s32 %r72, %r71, %r69;
max.s32 %r73, %r25, %r55;
add.s32 %r74, %r27, %r25;
add.s32 %r75, %r74, -1;
min.s32 %r76, %r73, %r75;
max.s32 %r77, %r59, %r25;
sub.s32 %r78, %r62, %r77;
add.s32 %r79, %r78, %r76;
max.s32 %r80, %r24, %r57;
add.s32 %r81, %r30, %r24;
add.s32 %r82, %r81, -1;
min.s32 %r83, %r80, %r82;
max.s32 %r84, %r59, %r24;
sub.s32 %r85, %r64, %r84;
add.s32 %r86, %r85, %r83;
mul.lo.s32 %r87, %r53, %r43;
cvt.s64.s32	%rd5, %r87;
mul.lo.s32 %r88, %r52, %r44;
cvt.s64.s32	%rd6, %r88;
add.s64 %rd7, %rd5, %rd6;
mul.lo.s32 %r89, %r57, %r41;
cvt.s64.s32	%rd8, %r89;
mul.lo.s32 %r90, %r55, %r42;
cvt.s64.s32	%rd9, %r90;
mul.lo.s32 %r91, %r65, %r39;
cvt.s64.s32	%rd10, %r91;
add.s64 %rd11, %rd7, %rd10;
add.s64 %rd12, %rd11, %rd9;
add.s64 %rd13, %rd12, %rd8;
shl.b64 %rd14, %rd13, 2;
add.s64 %rd15, %rd3, %rd14;
ld.global.f32 %f1, [%rd15];
mul.lo.s32 %r92, %r53, %r35;
cvt.s64.s32	%rd16, %r92;
mul.lo.s32 %r93, %r52, %r36;
cvt.s64.s32	%rd17, %r93;
add.s64 %rd18, %rd16, %rd17;
mul.lo.s32 %r94, %r86, %r33;
cvt.s64.s32	%rd19, %r94;
mul.lo.s32 %r95, %r79, %r34;
cvt.s64.s32	%rd20, %r95;
mul.lo.s32 %r96, %r72, %r31;
cvt.s64.s32	%rd21, %r96;
add.s64 %rd22, %rd18, %rd21;
add.s64 %rd23, %rd22, %rd20;
add.s64 %rd24, %rd23, %rd19;
shl.b64 %rd25, %rd24, 2;
add.s64 %rd26, %rd4, %rd25;
atom.global.add.f32 %f2, [%rd26], %f1;

BB3_2:
ret;
}


.visible .entry _Z41VolumetricReplicationPadding_updateOutputIdEv15THCDeviceTensorIT_Li5Ei16DefaultPtrTraitsES3_iiiiii(
.param .align 8 .b8 _Z41VolumetricReplicationPadding_updateOutputIdEv15THCDeviceTensorIT_Li5Ei16DefaultPtrTraitsES3_iiiiii_param_0[48],
.param .align 8 .b8 _Z41VolumetricReplicationPadding_updateOutputIdEv15THCDeviceTensorIT_Li5Ei16DefaultPtrTraitsES3_iiiiii_param_1[48],
.param .u32 _Z41VolumetricReplicationPadding_updateOutputIdEv15THCDeviceTensorIT_Li5Ei16DefaultPtrTraitsES3_iiiiii_param_2,
.param .u32 _Z41VolumetricReplicationPadding_updateOutputIdEv15THCDeviceTensorIT_Li5Ei16DefaultPtrTraitsES3_iiiiii_param_3,
.param .u32 _Z41VolumetricReplicationPadding_updateOutputIdEv15THCDeviceTensorIT_Li5Ei16DefaultPtrTraitsES3_iiiiii_param_4,
.param .u32 _Z41VolumetricReplicationPadding_updateOutputIdEv15THCDeviceTensorIT_Li5Ei16DefaultPtrTraitsES3_iiiiii_param_5,
.param .u32 _Z41VolumetricReplicationPadding_updateOutputIdEv15THCDeviceTensorIT_Li5Ei16DefaultPtrTraitsES3_iiiiii_param_6,
.param .u32 _Z41VolumetricReplicationPadding_updateOutputIdEv15THCDeviceTensorIT_Li5Ei16DefaultPtrTraitsES3_iiiiii_param_7
)
{
.reg .pred %p<2>;
.reg .b32 %r<97>;
.reg .f64 %fd<2>;
.reg .b64 %rd<27>;


ld.param.v2.u32 {%r27, %r28}, [_Z41VolumetricReplicationPadding_updateOutputIdEv15THCDeviceTensorIT_Li5Ei16DefaultPtrTraitsES3_iiiiii_param_0+40];
ld.param.v2.u32 {%r29, %r30}, [_Z41VolumetricReplicationPadding_updateOutputIdEv15THCDeviceTensorIT_Li5Ei16DefaultPtrTraitsES3_iiiiii_param_0+32];
ld.param.v2.u32 {%r31, %r32}, [_Z41VolumetricReplicationPadding_updateOutputIdEv15THCDeviceTensorIT_Li5Ei16DefaultPtrTraitsES3_iiiiii_param_0+24];
ld.param.v2.u32 {%r33, %r34}, [_Z41VolumetricReplicationPadding_updateOutputIdEv15THCDeviceTensorIT_Li5Ei16DefaultPtrTraitsES3_iiiiii_param_0+16];
ld.param.v2.u32 {%r35, %r36}, [_Z41VolumetricReplicationPadding_updateOutputIdEv15THCDeviceTensorIT_Li5Ei16DefaultPtrTraitsES3_iiiiii_param_0+8];
ld.param.u64 %rd1, [_Z41VolumetricReplicationPadding_updateOutputIdEv15THCDeviceTensorIT_Li5Ei16DefaultPtrTraitsES3_iiiiii_param_0];
ld.param.v2.u32 {%r37, %r38}, [_Z41VolumetricReplicationPadding_updateOutputIdEv15THCDeviceTensorIT_Li5Ei16DefaultPtrTraitsES3_iiiiii_param_1+32];
ld.param.v2.u32 {%r39, %r40}, [_Z41VolumetricReplicationPadding_updateOutputIdEv15THCDeviceTensorIT_Li5Ei16DefaultPtrTraitsES3_iiiiii_param_1+24];
ld.param.v2.u32 {%r41, %r42}, [_Z41VolumetricReplicationPadding_updateOutputIdEv15THCDeviceTensorIT_Li5Ei16DefaultPtrTraitsES3_iiiiii_param_1+16];
ld.param.v2.u32 {%r43, %r44}, [_Z41VolumetricReplicationPadding_updateOutputIdEv15THCDeviceTensorIT_Li5Ei16DefaultPtrTraitsES3_iiiiii_param_1+8];
ld.param.v2.u32 {%r45, %r46}, [_Z41VolumetricReplicationPadding_updateOutputIdEv15THCDeviceTensorIT_Li5Ei16DefaultPtrTraitsES3_iiiiii_param_1+40];
ld.param.u64 %rd2, [_Z41VolumetricReplicationPadding_updateOutputIdEv15THCDeviceTensorIT_Li5Ei16DefaultPtrTraitsES3_iiiiii_param_1];
ld.param.u32 %r24, [_Z41VolumetricReplicationPadding_updateOutputIdEv15THCDeviceTensorIT_Li5Ei16DefaultPtrTraitsES3_iiiiii_param_2];
ld.param.u32 %r25, [_Z41VolumetricReplicationPadding_updateOutputIdEv15THCDeviceTensorIT_Li5Ei16DefaultPtrTraitsES3_iiiiii_param_4];
ld.param.u32 %r26, [_Z41VolumetricReplicationPadding_updateOutputIdEv15THCDeviceTensorIT_Li5Ei16DefaultPtrTraitsES3_iiiiii_param_6];
mov.u32 %r47, %ntid.x;
mov.u32 %r48, %ctaid.x;
mov.u32 %r49, %tid.x;
mad.lo.s32 %r1, %r47, %r48, %r49;
mul.lo.s32 %r50, %r38, %r45;
mul.lo.s32 %r51, %r50, %r46;
setp.ge.s32	%p1, %r1, %r51;
@%p1 bra BB4_2;

mov.u32 %r52, %ctaid.y;
mov.u32 %r53, %ctaid.z;
cvta.to.global.u64 %rd3, %rd2;
cvta.to.global.u64 %rd4, %rd1;
div.s32 %r54, %r1, %r46;
rem.s32 %r55, %r54, %r45;
mul.lo.s32 %r56, %r45, %r46;
div.s32 %r57, %r1, %r56;
neg.s32 %r58, %r26;
mov.u32 %r59, 0;
max.s32 %r60, %r59, %r58;
neg.s32 %r61, %r25;
max.s32 %r62, %r59, %r61;
neg.s32 %r63, %r24;
max.s32 %r64, %r59, %r63;
rem.s32 %r65, %r1, %r46;
max.s32 %r66, %r26, %r65;
add.s32 %r67, %r28, %r26;
add.s32 %r68, %r67, -1;
min.s32 %r69, %r66, %r68;
max.s32 %r70, %r59, %r26;
sub.s32 %r71, %r60, %r70;
add.s32 %r72, %r71, %r69;
max.s32 %r73, %r25, %r55;
add.s32 %r74, %r27, %r25;
add.s32 %r75, %r74, -1;
min.s32 %r76, %r73, %r75;
max.s32 %r77, %r59, %r25;
sub.s32 %r78, %r62, %r77;
add.s32 %r79, %r78, %r76;
max.s32 %r80, %r24, %r57;
add.s32 %r81, %r30, %r24;
add.s32 %r82, %r81, -1;
min.s32 %r83, %r80, %r82;
max.s32 %r84, %r59, %r24;
sub.s32 %r85, %r64, %r84;
add.s32 %r86, %r85, %r83;
mul.lo.s32 %r87, %r53, %r35;
cvt.s64.s32	%rd5, %r87;
mul.lo.s32 %r88, %r52, %r36;
cvt.s64.s32	%rd6, %r88;
add.s64 %rd7, %rd5, %rd6;
mul.lo.s32 %r89, %r86, %r33;
cvt.s64.s32	%rd8, %r89;
mul.lo.s32 %r90, %r79, %r34;
cvt.s64.s32	%rd9, %r90;
mul.lo.s32 %r91, %r72, %r31;
cvt.s64.s32	%rd10, %r91;
add.s64 %rd11, %rd7, %rd10;
add.s64 %rd12, %rd11, %rd9;
add.s64 %rd13, %rd12, %rd8;
shl.b64 %rd14, %rd13, 3;
add.s64 %rd15, %rd4, %rd14;
ld.global.f64 %fd1, [%rd15];
mul.lo.s32 %r92, %r53, %r43;
cvt.s64.s32	%rd16, %r92;
mul.lo.s32 %r93, %r52, %r44;
cvt.s64.s32	%rd17, %r93;
add.s64 %rd18, %rd16, %rd17;
mul.lo.s32 %r94, %r57, %r41;
cvt.s64.s32	%rd19, %r94;
mul.lo.s32 %r95, %r55, %r42;
cvt.s64.s32	%rd20, %r95;
mul.lo.s32 %r96, %r65, %r39;
cvt.s64.s32	%rd21, %r96;
add.s64 %rd22, %rd18, %rd21;
add.s64 %rd23, %rd22, %rd20;
add.s64 %rd24, %rd23, %rd19;
shl.b64 %rd25, %rd24, 3;
add.s64 %rd26, %rd3, %rd25;
st.global.f64 [%rd26], %fd1;

BB4_2:
ret;
}


.visible .entry _Z44VolumetricReplicationPadding_updateGradInputIdEv15THCDeviceTensorIT_Li5Ei16DefaultPtrTraitsES3_iiiiii(
.param .align 8 .b8 _Z44VolumetricReplicationPadding_updateGradInputIdEv15THCDeviceTensorIT_Li5Ei16DefaultPtrTraitsES3_iiiiii_param_0[48],
.param .align 8 .b8 _Z44VolumetricReplicationPadding_updateGradInputIdEv15THCDeviceTensorIT_Li5Ei16DefaultPtrTraitsES3_iiiiii_param_1[48],
.param .u32 _Z44VolumetricReplicationPadding_updateGradInputIdEv15THCDeviceTensorIT_Li5Ei16DefaultPtrTraitsES3_iiiiii_param_2,
.param .u32 _Z44VolumetricReplicationPadding_updateGradInputIdEv15THCDeviceTensorIT_Li5Ei16DefaultPtrTraitsES3_iiiiii_param_3,
.param .u32 _Z44VolumetricReplicationPadding_updateGradInputIdEv15THCDeviceTensorIT_Li5Ei16DefaultPtrTraitsES3_iiiiii_param_4,
.param .u32 _Z44VolumetricReplicationPadding_updateGradInputIdEv15THCDeviceTensorIT_Li5Ei16DefaultPtrTraitsES3_iiiiii_param_5,
.param .u32 _Z44VolumetricReplicationPadding_updateGradInputIdEv15THCDeviceTensorIT_Li5Ei16DefaultPtrTraitsES3_iiiiii_param_6,
.param .u32 _Z44VolumetricReplicationPadding_updateGradInputIdEv15THCDeviceTensorIT_Li5Ei16DefaultPtrTraitsES3_iiiiii_param_7
)
{
.reg .pred %p<2>;
.reg .b32 %r<97>;
.reg .f64 %fd<3>;
.reg .b64 %rd<27>;


ld.param.v2.u32 {%r27, %r28}, [_Z44VolumetricReplicationPadding_updateGradInputIdEv15THCDeviceTensorIT_Li5Ei16DefaultPtrTraitsES3_iiiiii_param_0+40];
ld.param.v2.u32 {%r29, %r30}, [_Z44VolumetricReplicationPadding_updateGradInputIdEv15THCDeviceTensorIT_Li5Ei16DefaultPtrTraitsES3_iiiiii_param_0+32];
ld.param.v2.u32 {%r31, %r32}, [_Z44VolumetricReplicationPadding_updateGradInputIdEv15THCDeviceTensorIT_Li5Ei16DefaultPtrTraitsES3_iiiiii_param_0+24];
ld.param.v2.u32 {%r33, %r34}, [_Z44VolumetricReplicationPadding_updateGradInputIdEv15THCDeviceTensorIT_Li5Ei16DefaultPtrTraitsES3_iiiiii_param_0+16];
ld.param.v2.u32 {%r35, %r36}, [_Z44VolumetricReplicationPadding_updateGradInputIdEv15THCDeviceTensorIT_Li5Ei16DefaultPtrTraitsES3_iiiiii_param_0+8];
ld.param.u64 %rd1, [_Z44VolumetricReplicationPadding_updateGradInputIdEv15THCDeviceTensorIT_Li5Ei16DefaultPtrTraitsES3_iiiiii_param_0];
ld.param.v2.u32 {%r37, %r38}, [_Z44VolumetricReplicationPadding_updateGradInputIdEv15THCDeviceTensorIT_Li5Ei16DefaultPtrTraitsES3_iiiiii_param_1+32];
ld.param.v2.u32 {%r39, %r40}, [_Z44VolumetricReplicationPadding_updateGradInputIdEv15THCDeviceTensorIT_Li5Ei16DefaultPtrTraitsES3_iiiiii_param_1+24];
ld.param.v2.u32 {%r41, %r42}, [_Z44VolumetricReplicationPadding_updateGradInputIdEv15THCDeviceTensorIT_Li5Ei16DefaultPtrTraitsES3_iiiiii_param_1+16];
ld.param.v2.u32 {%r43, %r44}, [_Z44VolumetricReplicationPadding_updateGradInputIdEv15THCDeviceTensorIT_Li5Ei16DefaultPtrTraitsES3_iiiiii_param_1+8];
ld.param.v2.u32 {%r45, %r46}, [_Z44VolumetricReplicationPadding_updateGradInputIdEv15THCDeviceTensorIT_Li5Ei16DefaultPtrTraitsES3_iiiiii_param_1+40];
ld.param.u64 %rd2, [_Z44VolumetricReplicationPadding_updateGradInputIdEv15THCDeviceTensorIT_Li5Ei16DefaultPtrTraitsES3_iiiiii_param_1];
ld.param.u32 %r24, [_Z44VolumetricReplicationPadding_updateGradInputIdEv15THCDeviceTensorIT_Li5Ei16DefaultPtrTraitsES3_iiiiii_param_2];
ld.param.u32 %r25, [_Z44VolumetricReplicationPadding_updateGradInputIdEv15THCDeviceTensorIT_Li5Ei16DefaultPtrTraitsES3_iiiiii_param_4];
ld.param.u32 %r26, [_Z44VolumetricReplicationPadding_updateGradInputIdEv15THCDeviceTensorIT_Li5Ei16DefaultPtrTraitsES3_iiiiii_param_6];
mov.u32 %r47, %ntid.x;
mov.u32 %r48, %ctaid.x;
mov.u32 %r49, %tid.x;
mad.lo.s32 %r1, %r47, %r48, %r49;
mul.lo.s32 %r50, %r38, %r45;
mul.lo.s32 %r51, %r50, %r46;
setp.ge.s32	%p1, %r1, %r51;
@%p1 bra BB5_2;

mov.u32 %r52, %ctaid.y;
mov.u32 %r53, %ctaid.z;
cvta.to.global.u64 %rd3, %rd2;
cvta.to.global.u64 %rd4, %rd1;
div.s32 %r54, %r1, %r46;
rem.s32 %r55, %r54, %r45;
mul.lo.s32 %r56, %r45, %r46;
div.s32 %r57, %r1, %r56;
neg.s32 %r58, %r26;
mov.u32 %r59, 0;
max.s32 %r60, %r59, %r58;
neg.s32 %r61, %r25;
max.s32 %r62, %r59, %r61;
neg.s32 %r63, %r24;
max.s32 %r64, %r59, %r63;
rem.s32 %r65, %r1, %r46;
max.s32 %r66, %r26, %r65;
add.s32 %r67, %r28, %r26;
add.s32 %r68, %r67, -1;
min.s32 %r69, %r66, %r68;
max.s32 %r70, %r59, %r26;
sub.s32 %r71, %r60, %r70;
add.s32 %r72, %r71, %r69;
max.s32 %r73, %r25, %r55;
add.s32 %r74, %r27, %r25;
add.s32 %r75, %r74, -1;
min.s32 %r76, %r73, %r75;
max.s32 %r77, %r59, %r25;
sub.s32 %r78, %r62, %r77;
add.s32 %r79, %r78, %r76;
max.s32 %r80, %r24, %r57;
add.s32 %r81, %r30, %r24;
add.s32 %r82, %r81, -1;
min.s32 %r83, %r80, %r82;
max.s32 %r84, %r59, %r24;
sub.s32 %r85, %r64, %r84;
add.s32 %r86, %r85, %r83;
mul.lo.s32 %r87, %r53, %r43;
cvt.s64.s32	%rd5, %r87;
mul.lo.s32 %r88, %r52, %r44;
cvt.s64.s32	%rd6, %r88;
add.s64 %rd7, %rd5, %rd6;
mul.lo.s32 %r89, %r57, %r41;
cvt.s64.s32	%rd8, %r89;
mul.lo.s32 %r90, %r55, %r42;
cvt.s64.s32	%rd9, %r90;
mul.lo.s32 %r91, %r65, %r39;
cvt.s64.s32	%rd10, %r91;
add.s64 %rd11, %rd7, %rd10;
add.s64 %rd12, %rd11, %rd9;
add.s64 %rd13, %rd12, %rd8;
shl.b64 %rd14, %rd13, 3;
add.s64 %rd15, %rd3, %rd14;
ld.global.f64 %fd1, [%rd15];
mul.lo.s32 %r92, %r53, %r35;
cvt.s64.s32	%rd16, %r92;
mul.lo.s32 %r93, %r52, %r36;
cvt.s64.s32	%rd17, %r93;
add.s64 %rd18, %rd16, %rd17;
mul.lo.s32 %r94, %r86, %r33;
cvt.s64.s32	%rd19, %r94;
mul.lo.s32 %r95, %r79, %r34;
cvt.s64.s32	%rd20, %r95;
mul.lo.s32 %r96, %r72, %r31;
cvt.s64.s32	%rd21, %r96;
add.s64 %rd22, %rd18, %rd21;
add.s64 %rd23, %rd22, %rd20;
add.s64 %rd24, %rd23, %rd19;
shl.b64 %rd25, %rd24, 3;
add.s64 %rd26, %rd4, %rd25;
atom.global.add.f64 %fd2, [%rd26], %fd1;

BB5_2:
ret;
}




// ===== COMPILED SASS (sm_100) =====

	.target	sm_100

	.elftype	@"ET_EXEC"


//--------------------- .note.nv.tkinfo           --------------------------
	.section	.note.nv.tkinfo,"",@"SHT_NOTE"
	.sectionflags	@"SHF_NOTE_NV_TKINFO"
	.tkinfo
        /*0018*/ 	.word	0x00000002
        /*0030*/ 	.string	""
        /*0030*/ 	.string	"ptxas"
        /*0030*/ 	.string	"Cuda compilation tools, release 13.0, V13.0.88"
        /*0030*/ 	.string	"Build cuda_13.0.r13.0/compiler.36424714_0"
        /*0030*/ 	.string	"-arch sm_100 "



//--------------------- .note.nv.cuinfo           --------------------------
	.section	.note.nv.cuinfo,"",@"SHT_NOTE"
	.sectionflags	@"SHF_NOTE_NV_CUINFO"
        /*0018*/ 	.short	0x0002
        /*001a*/ 	.short	0x003d
        /*001c*/ 	.short	0x0082
	.zero		2


//--------------------- .nv.info                  --------------------------
	.section	.nv.info,"",@"SHT_CUDA_INFO"
	.align	4


	//----- nvinfo : EIATTR_REGCOUNT
	.align		4
        /*0000*/ 	.byte	0x04, 0x2f
        /*0002*/ 	.short	(.L_14 - .L_13)
	.align		4
.L_13:
        /*0004*/ 	.word	index@(_Z41VolumetricReplicationPadding_updateOutputIN3c104HalfEEv15THCDeviceTensorIT_Li5Ei16DefaultPtrTraitsES5_iiiiii)
        /*0008*/ 	.word	0x00000016


	//----- nvinfo : EIATTR_FRAME_SIZE
	.align		4
.L_14:
        /*000c*/ 	.byte	0x04, 0x11
        /*000e*/ 	.short	(.L_16 - .L_15)
	.align		4
.L_15:
        /*0010*/ 	.word	index@(_Z41VolumetricReplicationPadding_updateOutputIN3c104HalfEEv15THCDeviceTensorIT_Li5Ei16DefaultPtrTraitsES5_iiiiii)
        /*0014*/ 	.word	0x00000000


	//----- nvinfo : EIATTR_REGCOUNT
	.align		4
.L_16:
        /*0018*/ 	.byte	0x04, 0x2f
        /*001a*/ 	.short	(.L_18 - .L_17)
	.align		4
.L_17:
        /*001c*/ 	.word	index@(_Z44VolumetricReplicationPadding_updateGradInputIN3c104HalfEEv15THCDeviceTensorIT_Li5Ei16DefaultPtrTraitsES5_iiiiii)
        /*0020*/ 	.word	0x00000016


	//----- nvinfo : EIATTR_FRAME_SIZE
	.align		4
.L_18:
        /*0024*/ 	.byte	0x04, 0x11
        /*0026*/ 	.short	(.L_20 - .L_19)
	.align		4
.L_19:
        /*0028*/ 	.word	index@(_Z44VolumetricReplicationPadding_updateGradInputIN3c104HalfEEv15THCDeviceTensorIT_Li5Ei16DefaultPtrTraitsES5_iiiiii)
        /*002c*/ 	.word	0x00000000


	//----- nvinfo : EIATTR_REGCOUNT
	.align		4
.L_20:
        /*0030*/ 	.byte	0x04, 0x2f
        /*0032*/ 	.short	(.L_22 - .L_21)
	.align		4
.L_21:
        /*0034*/ 	.word	index@(_Z41VolumetricReplicationPadding_updateOutputIfEv15THCDeviceTensorIT_Li5Ei16DefaultPtrTraitsES3_iiiiii)
        /*0038*/ 	.word	0x00000016


	//----- nvinfo : EIATTR_FRAME_SIZE
	.align		4
.L_22:
        /*003c*/ 	.byte	0x04, 0x11
        /*003e*/ 	.short	(.L_24 - .L_23)
	.align		4
.L_23:
        /*0040*/ 	.word	index@(_Z41VolumetricReplicationPadding_updateOutputIfEv15THCDeviceTensorIT_Li5Ei16DefaultPtrTraitsES3_iiiiii)
        /*0044*/ 	.word	0x00000000


	//----- nvinfo : EIATTR_REGCOUNT
	.align		4
.L_24:
        /*0048*/ 	.byte	0x04, 0x2f
        /*004a*/ 	.short	(.L_26 - .L_25)
	.align		4
.L_25:
        /*004c*/ 	.word	index@(_Z44VolumetricReplicationPadding_updateGradInputIfEv15THCDeviceTensorIT_Li5Ei16DefaultPtrTraitsES3_iiiiii)
        /*0050*/ 	.word	0x00000014


	//----- nvinfo : EIATTR_FRAME_SIZE
	.align		4
.L_26:
        /*0054*/ 	.byte	0x04, 0x11
        /*0056*/ 	.short	(.L_28 - .L_27)
	.align		4
.L_27:
        /*0058*/ 	.word	index@(_Z44VolumetricReplicationPadding_updateGradInputIfEv15THCDeviceTensorIT_Li5Ei16DefaultPtrTraitsES3_iiiiii)
        /*005c*/ 	.word	0x00000000


	//----- nvinfo : EIATTR_REGCOUNT
	.align		4
.L_28:
        /*0060*/ 	.byte	0x04, 0x2f
        /*0062*/ 	.short	(.L_30 - .L_29)
	.align		4
.L_29:
        /*0064*/ 	.word	index@(_Z41VolumetricReplicationPadding_updateOutputIdEv15THCDeviceTensorIT_Li5Ei16DefaultPtrTraitsES3_iiiiii)
        /*0068*/ 	.word	0x00000016


	//----- nvinfo : EIATTR_FRAME_SIZE
	.align		4
.L_30:
        /*006c*/ 	.byte	0x04, 0x11
        /*006e*/ 	.short	(.L_32 - .L_31)
	.align		4
.L_31:
        /*0070*/ 	.word	index@(_Z41VolumetricReplicationPadding_updateOutputIdEv15THCDeviceTensorIT_Li5Ei16DefaultPtrTraitsES3_iiiiii)
        /*0074*/ 	.word	0x00000000


	//----- nvinfo : EIATTR_REGCOUNT
	.align		4
.L_32:
        /*0078*/ 	.byte	0x04, 0x2f
        /*007a*/ 	.short	(.L_34 - .L_33)
	.align		4
.L_33:
        /*007c*/ 	.word	index@(_Z44VolumetricReplicationPadding_updateGradInputIdEv15THCDeviceTensorIT_Li5Ei16DefaultPtrTraitsES3_iiiiii)
        /*0080*/ 	.word	0x00000014


	//----- nvinfo : EIATTR_FRAME_SIZE
	.align		4
.L_34:
        /*0084*/ 	.byte	0x04, 0x11
        /*0086*/ 	.short	(.L_36 - .L_35)
	.align		4
.L_35:
        /*0088*/ 	.word	index@(_Z44VolumetricReplicationPadding_updateGradInputIdEv15THCDeviceTensorIT_Li5Ei16DefaultPtrTraitsES3_iiiiii)
        /*008c*/ 	.word	0x00000000


	//----- nvinfo : EIATTR_MIN_STACK_SIZE
	.align		4
.L_36:
        /*0090*/ 	.byte	0x04, 0x12
        /*0092*/ 	.short	(.L_38 - .L_37)
	.align		4
.L_37:
        /*0094*/ 	.word	index@(_Z44VolumetricReplicationPadding_updateGradInputIdEv15THCDeviceTensorIT_Li5Ei16DefaultPtrTraitsES3_iiiiii)
        /*0098*/ 	.word	0x00000000


	//----- nvinfo : EIATTR_MIN_STACK_SIZE
	.align		4
.L_38:
        /*009c*/ 	.byte	0x04, 0x12
        /*009e*/ 	.short	(.L_40 - .L_39)
	.align		4
.L_39:
        /*00a0*/ 	.word	index@(_Z41VolumetricReplicationPadding_updateOutputIdEv15THCDeviceTensorIT_Li5Ei16DefaultPtrTraitsES3_iiiiii)
        /*00a4*/ 	.word	0x00000000


	//----- nvinfo : EIATTR_MIN_STACK_SIZE
	.align		4
.L_40:
        /*00a8*/ 	.byte	0x04, 0x12
        /*00aa*/ 	.short	(.L_42 - .L_41)
	.align		4
.L_41:
        /*00ac*/ 	.word	index@(_Z44VolumetricReplicationPadding_updateGradInputIfEv15THCDeviceTensorIT_Li5Ei16DefaultPtrTraitsES3_iiiiii)
        /*00b0*/ 	.word	0x00000000


	//----- nvinfo : EIATTR_MIN_STACK_SIZE
	.align		4
.L_42:
        /*00b4*/ 	.byte	0x04, 0x12
        /*00b6*/ 	.short	(.L_44 - .L_43)
	.align		4
.L_43:
        /*00b8*/ 	.word	index@(_Z41VolumetricReplicationPadding_updateOutputIfEv15THCDeviceTensorIT_Li5Ei16DefaultPtrTraitsES3_iiiiii)
        /*00bc*/ 	.word	0x00000000


	//----- nvinfo : EIATTR_MIN_STACK_SIZE
	.align		4
.L_44:
        /*00c0*/ 	.byte	0x04, 0x12
        /*00c2*/ 	.short	(.L_46 - .L_45)
	.align		4
.L_45:
        /*00c4*/ 	.word	index@(_Z44VolumetricReplicationPadding_updateGradInputIN3c104HalfEEv15THCDeviceTensorIT_Li5Ei16DefaultPtrTraitsES5_iiiiii)
        /*00c8*/ 	.word	0x00000000


	//----- nvinfo : EIATTR_MIN_STACK_SIZE
	.align		4
.L_46:
        /*00cc*/ 	.byte	0x04, 0x12
        /*00ce*/ 	.short	(.L_48 - .L_47)
	.align		4
.L_47:
        /*00d0*/ 	.word	index@(_Z41VolumetricReplicationPadding_updateOutputIN3c104HalfEEv15THCDeviceTensorIT_Li5Ei16DefaultPtrTraitsES5_iiiiii)
        /*00d4*/ 	.word	0x00000000
.L_48:


//--------------------- .nv.compat                --------------------------
	.section	.nv.compat,"",@"SHT_CUDA_COMPAT_INFO"
	.align	4
        /*0000*/ 	.byte	0x02, 0x09, 0x00, 0x00, 0x02, 0x02, 0x01, 0x00, 0x02, 0x05, 0x05, 0x00, 0x03, 0x07, 0x01, 0x01
        /*0010*/ 	.byte	0x02, 0x03, 0x00, 0x00, 0x02, 0x06, 0x01, 0x00, 0x04, 0x0b, 0x08, 0x00, 0x09, 0x00, 0x00, 0x00
        /*0020*/ 	.byte	0x00, 0x00, 0x00, 0x00


//--------------------- .nv.info._Z44VolumetricReplicationPadding_updateGradInputIdEv15THCDeviceTensorIT_Li5Ei16DefaultPtrTraitsES3_iiiiii --------------------------
	.section	.nv.info._Z44VolumetricReplicationPadding_updateGradInputIdEv15THCDeviceTensorIT_Li5Ei16DefaultPtrTraitsES3_iiiiii,"",@"SHT_CUDA_INFO"
	.sectionflags	@""
	.align	4


	//----- nvinfo : EIATTR_CUDA_API_VERSION
	.align		4
        /*0000*/ 	.byte	0x04, 0x37
        /*0002*/ 	.short	(.L_50 - .L_49)
.L_49:
        /*0004*/ 	.word	0x00000082


	//----- nvinfo : EIATTR_KPARAM_INFO
	.align		4
.L_50:
        /*0008*/ 	.byte	0x04, 0x17
        /*000a*/ 	.short	(.L_52 - .L_51)
.L_51:
        /*000c*/ 	.word	0x00000000
        /*0010*/ 	.short	0x0007
        /*0012*/ 	.short	0x0074
        /*0014*/ 	.byte	0x00, 0xf0, 0x11, 0x00


	//----- nvinfo : EIATTR_KPARAM_INFO
	.align		4
.L_52:
        /*0018*/ 	.byte	0x04, 0x17
        /*001a*/ 	.short	(.L_54 - .L_53)
.L_53:
        /*001c*/ 	.word	0x00000000
        /*0020*/ 	.short	0x0006
        /*0022*/ 	.short	0x0070
        /*0024*/ 	.byte	0x00, 0xf0, 0x11, 0x00


	//----- nvinfo : EIATTR_KPARAM_INFO
	.align		4
.L_54:
        /*0028*/ 	.byte	0x04, 0x17
        /*002a*/ 	.short	(.L_56 - .L_55)
.L_55:
        /*002c*/ 	.word	0x00000000
        /*0030*/ 	.short	0x0005
        /*0032*/ 	.short	0x006c
        /*0034*/ 	.byte	0x00, 0xf0, 0x11, 0x00


	//----- nvinfo : EIATTR_KPARAM_INFO
	.align		4
.L_56:
        /*0038*/ 	.byte	0x04, 0x17
        /*003a*/ 	.short	(.L_58 - .L_57)
.L_57:
        /*003c*/ 	.word	0x00000000
        /*0040*/ 	.short	0x0004
        /*0042*/ 	.short	0x0068
        /*0044*/ 	.byte	0x00, 0xf0, 0x11, 0x00


	//----- nvinfo : EIATTR_KPARAM_INFO
	.align		4
.L_58:
        /*0048*/ 	.byte	0x04, 0x17
        /*004a*/ 	.short	(.L_60 - .L_59)
.L_59:
        /*004c*/ 	.word	0x00000000
        /*0050*/ 	.short	0x0003
        /*0052*/ 	.short	0x0064
        /*0054*/ 	.byte	0x00, 0xf0, 0x11, 0x00


	//----- nvinfo : EIATTR_KPARAM_INFO
	.align		4
.L_60:
        /*0058*/ 	.byte	0x04, 0x17
        /*005a*/ 	.short	(.L_62 - .L_61)
.L_61:
        /*005c*/ 	.word	0x00000000
        /*0060*/ 	.short	0x0002
        /*0062*/ 	.short	0x0060
        /*0064*/ 	.byte	0x00, 0xf0, 0x11, 0x00


	//----- nvinfo : EIATTR_KPARAM_INFO
	.align		4
.L_62:
        /*0068*/ 	.byte	0x04, 0x17
        /*006a*/ 	.short	(.L_64 - .L_63)
.L_63:
        /*006c*/ 	.word	0x00000000
        /*0070*/ 	.short	0x0001
        /*0072*/ 	.short	0x0030
        /*0074*/ 	.byte	0x00, 0xf0, 0xc1, 0x00


	//----- nvinfo : EIATTR_KPARAM_INFO
	.align		4
.L_64:
        /*0078*/ 	.byte	0x04, 0x17
        /*007a*/ 	.short	(.L_66 - .L_65)
.L_65:
        /*007c*/ 	.word	0x00000000
        /*0080*/ 	.short	0x0000
        /*0082*/ 	.short	0x0000
        /*0084*/ 	.byte	0x00, 0xf0, 0xc1, 0x00


	//----- nvinfo : EIATTR_SPARSE_MMA_MASK
	.align		4
.L_66:
        /*0088*/ 	.byte	0x03, 0x50
        /*008a*/ 	.short	0x0000


	//----- nvinfo : EIATTR_MAXREG_COUNT
	.align		4
        /*008c*/ 	.byte	0x03, 0x1b
        /*008e*/ 	.short	0x00ff


	//----- nvinfo : EIATTR_MERCURY_ISA_VERSION
	.align		4
        /*0090*/ 	.byte	0x03, 0x5f
        /*0092*/ 	.short	0x0101


	//----- nvinfo : EIATTR_VRC_CTA_INIT_COUNT
	.align		4
        /*0094*/ 	.byte	0x02, 0x4a
	.zero		1
	.zero		1


	//----- nvinfo : EIATTR_EXIT_INSTR_OFFSETS
	.align		4
        /*0098*/ 	.byte	0x04, 0x1c
        /*009a*/ 	.short	(.L_68 - .L_67)


	//   ....[0]....
.L_67:
        /*009c*/ 	.word	0x000000a0


	//   ....[1]....
        /*00a0*/ 	.word	0x00000a30


	//----- nvinfo : EIATTR_CBANK_PARAM_SIZE
	.align		4
.L_68:
        /*00a4*/ 	.byte	0x03, 0x19
        /*00a6*/ 	.short	0x0078


	//----- nvinfo : EIATTR_PARAM_CBANK
	.align		4
        /*00a8*/ 	.byte	0x04, 0x0a
        /*00aa*/ 	.short	(.L_70 - .L_69)
	.align		4
.L_69:
        /*00ac*/ 	.word	index@(.nv.constant0._Z44VolumetricReplicationPadding_updateGradInputIdEv15THCDeviceTensorIT_Li5Ei16DefaultPtrTraitsES3_iiiiii)
        /*00b0*/ 	.short	0x0380
        /*00b2*/ 	.short	0x0078


	//----- nvinfo : EIATTR_SW_WAR
	.align		4
.L_70:
        /*00b4*/ 	.byte	0x04, 0x36
        /*00b6*/ 	.short	(.L_72 - .L_71)
.L_71:
        /*00b8*/ 	.word	0x00000008
.L_72:


//--------------------- .nv.info._Z41VolumetricReplicationPadding_updateOutputIdEv15THCDeviceTensorIT_Li5Ei16DefaultPtrTraitsES3_iiiiii --------------------------
	.section	.nv.info._Z41VolumetricReplicationPadding_updateOutputIdEv15THCDeviceTensorIT_Li5Ei16DefaultPtrTraitsES3_iiiiii,"",@"SHT_CUDA_INFO"
	.sectionflags	@""
	.align	4


	//----- nvinfo : EIATTR_CUDA_API_VERSION
	.align		4
        /*0000*/ 	.byte	0x04, 0x37
        /*0002*/ 	.short	(.L_74 - .L_73)
.L_73:
        /*0004*/ 	.word	0x00000082


	//----- nvinfo : EIATTR_KPARAM_INFO
	.align		4
.L_74:
        /*0008*/ 	.byte	0x04, 0x17
        /*000a*/ 	.short	(.L_76 - .L_75)
.L_75:
        /*000c*/ 	.word	0x00000000
        /*0010*/ 	.short	0x0007
        /*0012*/ 	.short	0x0074
        /*0014*/ 	.byte	0x00, 0xf0, 0x11, 0x00


	//----- nvinfo : EIATTR_KPARAM_INFO
	.align		4
.L_76:
        /*0018*/ 	.byte	0x04, 0x17
        /*001a*/ 	.short	(.L_78 - .L_77)
.L_77:
        /*001c*/ 	.word	0x00000000
        /*0020*/ 	.short	0x0006
        /*0022*/ 	.short	0x0070
        /*0024*/ 	.byte	0x00, 0xf0, 0x11, 0x00


	//----- nvinfo : EIATTR_KPARAM_INFO
	.align		4
.L_78:
        /*0028*/ 	.byte	0x04, 0x17
        /*002a*/ 	.short	(.L_80 - .L_79)
.L_79:
        /*002c*/ 	.word	0x00000000
        /*0030*/ 	.short	0x0005
        /*0032*/ 	.short	0x006c
        /*0034*/ 	.byte	0x00, 0xf0, 0x11, 0x00


	//----- nvinfo : EIATTR_KPARAM_INFO
	.align		4
.L_80:
        /*0038*/ 	.byte	0x04, 0x17
        /*003a*/ 	.short	(.L_82 - .L_81)
.L_81:
        /*003c*/ 	.word	0x00000000
        /*0040*/ 	.short	0x0004
        /*0042*/ 	.short	0x0068
        /*0044*/ 	.byte	0x00, 0xf0, 0x11, 0x00


	//----- nvinfo : EIATTR_KPARAM_INFO
	.align		4
.L_82:
        /*0048*/ 	.byte	0x04, 0x17
        /*004a*/ 	.short	(.L_84 - .L_83)
.L_83:
        /*004c*/ 	.word	0x00000000
        /*0050*/ 	.short	0x0003
        /*0052*/ 	.short	0x0064
        /*0054*/ 	.byte	0x00, 0xf0, 0x11, 0x00


	//----- nvinfo : EIATTR_KPARAM_INFO
	.align		4
.L_84:
        /*0058*/ 	.byte	0x04, 0x17
        /*005a*/ 	.short	(.L_86 - .L_85)
.L_85:
        /*005c*/ 	.word	0x00000000
        /*0060*/ 	.short	0x0002
        /*0062*/ 	.short	0x0060
        /*0064*/ 	.byte	0x00, 0xf0, 0x11, 0x00


	//----- nvinfo : EIATTR_KPARAM_INFO
	.align		4
.L_86:
        /*0068*/ 	.byte	0x04, 0x17
        /*006a*/ 	.short	(.L_88 - .L_87)
.L_87:
        /*006c*/ 	.word	0x00000000
        /*0070*/ 	.short	0x0001
        /*0072*/ 	.short	0x0030
        /*0074*/ 	.byte	0x00, 0xf0, 0xc1, 0x00


	//----- nvinfo : EIATTR_KPARAM_INFO
	.align		4
.L_88:
        /*0078*/ 	.byte	0x04, 0x17
        /*007a*/ 	.short	(.L_90 - .L_89)
.L_89:
        /*007c*/ 	.word	0x00000000
        /*0080*/ 	.short	0x0000
        /*0082*/ 	.short	0x0000
        /*0084*/ 	.byte	0x00, 0xf0, 0xc1, 0x00


	//----- nvinfo : EIATTR_SPARSE_MMA_MASK
	.align		4
.L_90:
        /*0088*/ 	.byte	0x03, 0x50
        /*008a*/ 	.short	0x0000


	//----- nvinfo : EIATTR_MAXREG_COUNT
	.align		4
        /*008c*/ 	.byte	0x03, 0x1b
        /*008e*/ 	.short	0x00ff


	//----- nvinfo : EIATTR_MERCURY_ISA_VERSION
	.align		4
        /*0090*/ 	.byte	0x03, 0x5f
        /*0092*/ 	.short	0x0101


	//----- nvinfo : EIATTR_VRC_CTA_INIT_COUNT
	.align		4
        /*0094*/ 	.byte	0x02, 0x4a
	.zero		1
	.zero		1


	//----- nvinfo : EIATTR_EXIT_INSTR_OFFSETS
	.align		4
        /*0098*/ 	.byte	0x04, 0x1c
        /*009a*/ 	.short	(.L_92 - .L_91)


	//   ....[0]....
.L_91:
        /*009c*/ 	.word	0x000000a0


	//   ....[1]....
        /*00a0*/ 	.word	0x00000a60


	//----- nvinfo : EIATTR_CBANK_PARAM_SIZE
	.align		4
.L_92:
        /*00a4*/ 	.byte	0x03, 0x19
        /*00a6*/ 	.short	0x0078


	//----- nvinfo : EIATTR_PARAM_CBANK
	.align		4
        /*00a8*/ 	.byte	0x04, 0x0a
        /*00aa*/ 	.short	(.L_94 - .L_93)
	.align		4
.L_93:
        /*00ac*/ 	.word	index@(.nv.constant0._Z41VolumetricReplicationPadding_updateOutputIdEv15THCDeviceTensorIT_Li5Ei16DefaultPtrTraitsES3_iiiiii)
        /*00b0*/ 	.short	0x0380
        /*00b2*/ 	.short	0x0078


	//----- nvinfo : EIATTR_SW_WAR
	.align		4
.L_94:
        /*00b4*/ 	.byte	0x04, 0x36
        /*00b6*/ 	.short	(.L_96 - .L_95)
.L_95:
        /*00b8*/ 	.word	0x00000008
.L_96:


//--------------------- .nv.info._Z44VolumetricReplicationPadding_updateGradInputIfEv15THCDeviceTensorIT_Li5Ei16DefaultPtrTraitsES3_iiiiii --------------------------
	.section	.nv.info._Z44VolumetricReplicationPadding_updateGradInputIfEv15THCDeviceTensorIT_Li5Ei16DefaultPtrTraitsES3_iiiiii,"",@"SHT_CUDA_INFO"
	.sectionflags	@""
	.align	4


	//----- nvinfo : EIATTR_CUDA_API_VERSION
	.align		4
        /*0000*/ 	.byte	0x04, 0x37
        /*0002*/ 	.short	(.L_98 - .L_97)
.L_97:
        /*0004*/ 	.word	0x00000082


	//----- nvinfo : EIATTR_KPARAM_INFO
	.align		4
.L_98:
        /*0008*/ 	.byte	0x04, 0x17
        /*000a*/ 	.short	(.L_100 - .L_99)
.L_99:
        /*000c*/ 	.word	0x00000000
        /*0010*/ 	.short	0x0007
        /*0012*/ 	.short	0x0074
        /*0014*/ 	.byte	0x00, 0xf0, 0x11, 0x00


	//----- nvinfo : EIATTR_KPARAM_INFO
	.align		4
.L_100:
        /*0018*/ 	.byte	0x04, 0x17
        /*001a*/ 	.short	(.L_102 - .L_101)
.L_101:
        /*001c*/ 	.word	0x00000000
        /*0020*/ 	.short	0x0006
        /*0022*/ 	.short	0x0070
        /*0024*/ 	.byte	0x00, 0xf0, 0x11, 0x00


	//----- nvinfo : EIATTR_KPARAM_INFO
	.align		4
.L_102:
        /*0028*/ 	.byte	0x04, 0x17
        /*002a*/ 	.short	(.L_104 - .L_103)
.L_103:
        /*002c*/ 	.word	0x00000000
        /*0030*/ 	.short	0x0005
        /*0032*/ 	.short	0x006c
        /*0034*/ 	.byte	0x00, 0xf0, 0x11, 0x00


	//----- nvinfo : EIATTR_KPARAM_INFO
	.align		4
.L_104:
        /*0038*/ 	.byte	0x04, 0x17
        /*003a*/ 	.short	(.L_106 - .L_105)
.L_105:
        /*003c*/ 	.word	0x00000000
        /*0040*/ 	.short	0x0004
        /*0042*/ 	.short	0x0068
        /*0044*/ 	.byte	0x00, 0xf0, 0x11, 0x00


	//----- nvinfo : EIATTR_KPARAM_INFO
	.align		4
.L_106:
        /*0048*/ 	.byte	0x04, 0x17
        /*004a*/ 	.short	(.L_108 - .L_107)
.L_107:
        /*004c*/ 	.word	0x00000000
        /*0050*/ 	.short	0x0003
        /*0052*/ 	.short	0x0064
        /*0054*/ 	.byte	0x00, 0xf0, 0x11, 0x00


	//----- nvinfo : EIATTR_KPARAM_INFO
	.align		4
.L_108:
        /*0058*/ 	.byte	0x04, 0x17
        /*005a*/ 	.short	(.L_110 - .L_109)
.L_109:
        /*005c*/ 	.word	0x00000000
        /*0060*/ 	.short	0x0002
        /*0062*/ 	.short	0x0060
        /*0064*/ 	.byte	0x00, 0xf0, 0x11, 0x00


	//----- nvinfo : EIATTR_KPARAM_INFO
	.align		4
.L_110:
        /*0068*/ 	.byte	0x04, 0x17
        /*006a*/ 	.short	(.L_112 - .L_111)
.L_111:
        /*006c*/ 	.word	0x00000000
        /*0070*/ 	.short	0x0001
        /*0072*/ 	.short	0x0030
        /*0074*/ 	.byte	0x00, 0xf0, 0xc1, 0x00


	//----- nvinfo : EIATTR_KPARAM_INFO
	.align		4
.L_112:
        /*0078*/ 	.byte	0x04, 0x17
        /*007a*/ 	.short	(.L_114 - .L_113)
.L_113:
        /*007c*/ 	.word	0x00000000
        /*0080*/ 	.short	0x0000
        /*0082*/ 	.short	0x0000
        /*0084*/ 	.byte	0x00, 0xf0, 0xc1, 0x00


	//----- nvinfo : EIATTR_SPARSE_MMA_MASK
	.align		4
.L_114:
        /*0088*/ 	.byte	0x03, 0x50
        /*008a*/ 	.short	0x0000


	//----- nvinfo : EIATTR_MAXREG_COUNT
	.align		4
        /*008c*/ 	.byte	0x03, 0x1b
        /*008e*/ 	.short	0x00ff


	//----- nvinfo : EIATTR_MERCURY_ISA_VERSION
	.align		4
        /*0090*/ 	.byte	0x03, 0x5f
        /*0092*/ 	.short	0x0101


	//----- nvinfo : EIATTR_VRC_CTA_INIT_COUNT
	.align		4
        /*0094*/ 	.byte	0x02, 0x4a
	.zero		1
	.zero		1


	//----- nvinfo : EIATTR_EXIT_INSTR_OFFSETS
	.align		4
        /*0098*/ 	.byte	0x04, 0x1c
        /*009a*/ 	.short	(.L_116 - .L_115)


	//   ....[0]....
.L_115:
        /*009c*/ 	.word	0x000000a0


	//   ....[1]....
        /*00a0*/ 	.word	0x00000a30


	//----- nvinfo : EIATTR_CBANK_PARAM_SIZE
	.align		4
.L_116:
        /*00a4*/ 	.byte	0x03, 0x19
        /*00a6*/ 	.short	0x0078


	//----- nvinfo : EIATTR_PARAM_CBANK
	.align		4
        /*00a8*/ 	.byte	0x04, 0x0a
        /*00aa*/ 	.short	(.L_118 - .L_117)
	.align		4
.L_117:
        /*00ac*/ 	.word	index@(.nv.constant0._Z44VolumetricReplicationPadding_updateGradInputIfEv15THCDeviceTensorIT_Li5Ei16DefaultPtrTraitsES3_iiiiii)
        /*00b0*/ 	.short	0x0380
        /*00b2*/ 	.short	0x0078


	//----- nvinfo : EIATTR_SW_WAR
	.align		4
.L_118:
        /*00b4*/ 	.byte	0x04, 0x36
        /*00b6*/ 	.short	(.L_120 - .L_119)
.L_119:
        /*00b8*/ 	.word	0x00000008
.L_120:


//--------------------- .nv.info._Z41VolumetricReplicationPadding_updateOutputIfEv15THCDeviceTensorIT_Li5Ei16DefaultPtrTraitsES3_iiiiii --------------------------
	.section	.nv.info._Z41VolumetricReplicationPadding_updateOutputIfEv15THCDeviceTensorIT_Li5Ei16DefaultPtrTraitsES3_iiiiii,"",@"SHT_CUDA_INFO"
	.sectionflags	@""
	.align	4


	//----- nvinfo : EIATTR_CUDA_API_VERSION
	.align		4
        /*0000*/ 	.byte	0x04, 0x37
        /*0002*/ 	.short	(.L_122 - .L_121)
.L_121:
        /*0004*/ 	.word	0x00000082


	//----- nvinfo : EIATTR_KPARAM_INFO
	.align		4
.L_122:
        /*0008*/ 	.byte	0x04, 0x17
        /*000a*/ 	.short	(.L_124 - .L_123)
.L_123:
        /*000c*/ 	.word	0x00000000
        /*0010*/ 	.short	0x0007
        /*0012*/ 	.short	0x0074
        /*0014*/ 	.byte	0x00, 0xf0, 0x11, 0x00


	//----- nvinfo : EIATTR_KPARAM_INFO
	.align		4
.L_124:
        /*0018*/ 	.byte	0x04, 0x17
        /*001a*/ 	.short	(.L_126 - .L_125)
.L_125:
        /*001c*/ 	.word	0x00000000
        /*0020*/ 	.short	0x0006
        /*0022*/ 	.short	0x0070
        /*0024*/ 	.byte	0x00, 0xf0, 0x11, 0x00


	//----- nvinfo : EIATTR_KPARAM_INFO
	.align		4
.L_126:
        /*0028*/ 	.byte	0x04, 0x17
        /*002a*/ 	.short	(.L_128 - .L_127)
.L_127:
        /*002c*/ 	.word	0x00000000
        /*0030*/ 	.short	0x0005
        /*0032*/ 	.short	0x006c
        /*0034*/ 	.byte	0x00, 0xf0, 0x11, 0x00


	//----- nvinfo : EIATTR_KPARAM_INFO
	.align		4
.L_128:
        /*0038*/ 	.byte	0x04, 0x17
        /*003a*/ 	.short	(.L_130 - .L_129)
.L_129:
        /*003c*/ 	.word	0x00000000
        /*0040*/ 	.short	0x0004
        /*0042*/ 	.short	0x0068
        /*0044*/ 	.byte	0x00, 0xf0, 0x11, 0x00


	//----- nvinfo : EIATTR_KPARAM_INFO
	.align		4
.L_130:
        /*0048*/ 	.byte	0x04, 0x17
        /*004a*/ 	.short	(.L_132 - .L_131)
.L_131:
        /*004c*/ 	.word	0x00000000
        /*0050*/ 	.short	0x0003
        /*0052*/ 	.short	0x0064
        /*0054*/ 	.byte	0x00, 0xf0, 0x11, 0x00


	//----- nvinfo : EIATTR_KPARAM_INFO
	.align		4
.L_132:
        /*0058*/ 	.byte	0x04, 0x17
        /*005a*/ 	.short	(.L_134 - .L_133)
.L_133:
        /*005c*/ 	.word	0x00000000
        /*0060*/ 	.short	0x0002
        /*0062*/ 	.short	0x0060
        /*0064*/ 	.byte	0x00, 0xf0, 0x11, 0x00


	//----- nvinfo : EIATTR_KPARAM_INFO
	.align		4
.L_134:
        /*0068*/ 	.byte	0x04, 0x17
        /*006a*/ 	.short	(.L_136 - .L_135)
.L_135:
        /*006c*/ 	.word	0x00000000
        /*0070*/ 	.short	0x0001
        /*0072*/ 	.short	0x0030
        /*0074*/ 	.byte	0x00, 0xf0, 0xc1, 0x00


	//----- nvinfo : EIATTR_KPARAM_INFO
	.align		4
.L_136:
        /*0078*/ 	.byte	0x04, 0x17
        /*007a*/ 	.short	(.L_138 - .L_137)
.L_137:
        /*007c*/ 	.word	0x00000000
        /*0080*/ 	.short	0x0000
        /*0082*/ 	.short	0x0000
        /*0084*/ 	.byte	0x00, 0xf0, 0xc1, 0x00


	//----- nvinfo : EIATTR_SPARSE_MMA_MASK
	.align		4
.L_138:
        /*0088*/ 	.byte	0x03, 0x50
        /*008a*/ 	.short	0x0000


	//----- nvinfo : EIATTR_MAXREG_COUNT
	.align		4
        /*008c*/ 	.byte	0x03, 0x1b
        /*008e*/ 	.short	0x00ff


	//----- nvinfo : EIATTR_MERCURY_ISA_VERSION
	.align		4
        /*0090*/ 	.byte	0x03, 0x5f
        /*0092*/ 	.short	0x0101


	//----- nvinfo : EIATTR_VRC_CTA_INIT_COUNT
	.align		4
        /*0094*/ 	.byte	0x02, 0x4a
	.zero		1
	.zero		1


	//----- nvinfo : EIATTR_EXIT_INSTR_OFFSETS
	.align		4
        /*0098*/ 	.byte	0x04, 0x1c
        /*009a*/ 	.short	(.L_140 - .L_139)


	//   ....[0]....
.L_139:
        /*009c*/ 	.word	0x000000a0


	//   ....[1]....
        /*00a0*/ 	.word	0x00000a60


	//----- nvinfo : EIATTR_CBANK_PARAM_SIZE
	.align		4
.L_140:
        /*00a4*/ 	.byte	0x03, 0x19
        /*00a6*/ 	.short	0x0078


	//----- nvinfo : EIATTR_PARAM_CBANK
	.align		4
        /*00a8*/ 	.byte	0x04, 0x0a
        /*00aa*/ 	.short	(.L_142 - .L_141)
	.align		4
.L_141:
        /*00ac*/ 	.word	index@(.nv.constant0._Z41VolumetricReplicationPadding_updateOutputIfEv15THCDeviceTensorIT_Li5Ei16DefaultPtrTraitsES3_iiiiii)
        /*00b0*/ 	.short	0x0380
        /*00b2*/ 	.short	0x0078


	//----- nvinfo : EIATTR_SW_WAR
	.align		4
.L_142:
        /*00b4*/ 	.byte	0x04, 0x36
        /*00b6*/ 	.short	(.L_144 - .L_143)
.L_143:
        /*00b8*/ 	.word	0x00000008
.L_144:


//--------------------- .nv.info._Z44VolumetricReplicationPadding_updateGradInputIN3c104HalfEEv15THCDeviceTensorIT_Li5Ei16DefaultPtrTraitsES5_iiiiii --------------------------
	.section	.nv.info._Z44VolumetricReplicationPadding_updateGradInputIN3c104HalfEEv15THCDeviceTensorIT_Li5Ei16DefaultPtrTraitsES5_iiiiii,"",@"SHT_CUDA_INFO"
	.sectionflags	@""
	.align	4


	//----- nvinfo : EIATTR_CUDA_API_VERSION
	.align		4
        /*0000*/ 	.byte	0x04, 0x37
        /*0002*/ 	.short	(.L_146 - .L_145)
.L_145:
        /*0004*/ 	.word	0x00000082


	//----- nvinfo : EIATTR_KPARAM_INFO
	.align		4
.L_146:
        /*0008*/ 	.byte	0x04, 0x17
        /*000a*/ 	.short	(.L_148 - .L_147)
.L_147:
        /*000c*/ 	.word	0x00000000
        /*0010*/ 	.short	0x0007
        /*0012*/ 	.short	0x0074
        /*0014*/ 	.byte	0x00, 0xf0, 0x11, 0x00


	//----- nvinfo : EIATTR_KPARAM_INFO
	.align		4
.L_148:
        /*0018*/ 	.byte	0x04, 0x17
        /*001a*/ 	.short	(.L_150 - .L_149)
.L_149:
        /*001c*/ 	.word	0x00000000
        /*0020*/ 	.short	0x0006
        /*0022*/ 	.short	0x0070
        /*0024*/ 	.byte	0x00, 0xf0, 0x11, 0x00


	//----- nvinfo : EIATTR_KPARAM_INFO
	.align		4
.L_150:
        /*0028*/ 	.byte	0x04, 0x17
        /*002a*/ 	.short	(.L_152 - .L_151)
.L_151:
        /*002c*/ 	.word	0x00000000
        /*0030*/ 	.short	0x0005
        /*0032*/ 	.short	0x006c
        /*0034*/ 	.byte	0x00, 0xf0, 0x11, 0x00


	//----- nvinfo : EIATTR_KPARAM_INFO
	.align		4
.L_152:
        /*0038*/ 	.byte	0x04, 0x17
        /*003a*/ 	.short	(.L_154 - .L_153)
.L_153:
        /*003c*/ 	.word	0x00000000
        /*0040*/ 	.short	0x0004
        /*0042*/ 	.short	0x0068
        /*0044*/ 	.byte	0x00, 0xf0, 0x11, 0x00


	//----- nvinfo : EIATTR_KPARAM_INFO
	.align		4
.L_154:
        /*0048*/ 	.byte	0x04, 0x17
        /*004a*/ 	.short	(.L_156 - .L_155)
.L_155:
        /*004c*/ 	.word	0x00000000
        /*0050*/ 	.short	0x0003
        /*0052*/ 	.short	0x0064
        /*0054*/ 	.byte	0x00, 0xf0, 0x11, 0x00


	//----- nvinfo : EIATTR_KPARAM_INFO
	.align		4
.L_156:
        /*0058*/ 	.byte	0x04, 0x17
        /*005a*/ 	.short	(.L_158 - .L_157)
.L_157:
        /*005c*/ 	.word	0x00000000
        /*0060*/ 	.short	0x0002
        /*0062*/ 	.short	0x0060
        /*0064*/ 	.byte	0x00, 0xf0, 0x11, 0x00


	//----- nvinfo : EIATTR_KPARAM_INFO
	.align		4
.L_158:
        /*0068*/ 	.byte	0x04, 0x17
        /*006a*/ 	.short	(.L_160 - .L_159)
.L_159:
        /*006c*/ 	.word	0x00000000
        /*0070*/ 	.short	0x0001
        /*0072*/ 	.short	0x0030
        /*0074*/ 	.byte	0x00, 0xf0, 0xc1, 0x00


	//----- nvinfo : EIATTR_KPARAM_INFO
	.align		4
.L_160:
        /*0078*/ 	.byte	0x04, 0x17
        /*007a*/ 	.short	(.L_162 - .L_161)
.L_161:
        /*007c*/ 	.word	0x00000000
        /*0080*/ 	.short	0x0000
        /*0082*/ 	.short	0x0000
        /*0084*/ 	.byte	0x00, 0xf0, 0xc1, 0x00


	//----- nvinfo : EIATTR_SPARSE_MMA_MASK
	.align		4
.L_162:
        /*0088*/ 	.byte	0x03, 0x50
        /*008a*/ 	.short	0x0000


	//----- nvinfo : EIATTR_MAXREG_COUNT
	.align		4
        /*008c*/ 	.byte	0x03, 0x1b
        /*008e*/ 	.short	0x00ff


	//----- nvinfo : EIATTR_MERCURY_ISA_VERSION
	.align		4
        /*0090*/ 	.byte	0x03, 0x5f
        /*0092*/ 	.short	0x0101


	//----- nvinfo : EIATTR_VRC_CTA_INIT_COUNT
	.align		4
        /*0094*/ 	.byte	0x02, 0x4a
	.zero		1
	.zero		1


	//----- nvinfo : EIATTR_EXIT_INSTR_OFFSETS
	.align		4
        /*0098*/ 	.byte	0x04, 0x1c
        /*009a*/ 	.short	(.L_164 - .L_163)


	//   ....[0]....
.L_163:
        /*009c*/ 	.word	0x000000a0


	//   ....[1]....
        /*00a0*/ 	.word	0x00000ba0


	//----- nvinfo : EIATTR_CRS_STACK_SIZE
	.align		4
.L_164:
        /*00a4*/ 	.byte	0x04, 0x1e
        /*00a6*/ 	.short	(.L_166 - .L_165)
.L_165:
        /*00a8*/ 	.word	0x00000000


	//----- nvinfo : EIATTR_CBANK_PARAM_SIZE
	.align		4
.L_166:
        /*00ac*/ 	.byte	0x03, 0x19
        /*00ae*/ 	.short	0x0078


	//----- nvinfo : EIATTR_PARAM_CBANK
	.align		4
        /*00b0*/ 	.byte	0x04, 0x0a
        /*00b2*/ 	.short	(.L_168 - .L_167)
	.align		4
.L_167:
        /*00b4*/ 	.word	index@(.nv.constant0._Z44VolumetricReplicationPadding_updateGradInputIN3c104HalfEEv15THCDeviceTensorIT_Li5Ei16DefaultPtrTraitsES5_iiiiii)
        /*00b8*/ 	.short	0x0380
        /*00ba*/ 	.short	0x0078


	//----- nvinfo : EIATTR_SW_WAR
	.align		4
.L_168:
        /*00bc*/ 	.byte	0x04, 0x36
        /*00be*/ 	.short	(.L_170 - .L_169)
.L_169:
        /*00c0*/ 	.word	0x00000008
.L_170:


//--------------------- .nv.info._Z41VolumetricReplicationPadding_updateOutputIN3c104HalfEEv15THCDeviceTensorIT_Li5Ei16DefaultPtrTraitsES5_iiiiii --------------------------
	.section	.nv.info._Z41VolumetricReplicationPadding_updateOutputIN3c104HalfEEv15THCDeviceTensorIT_Li5Ei16DefaultPtrTraitsES5_iiiiii,"",@"SHT_CUDA_INFO"
	.sectionflags	@""
	.align	4


	//----- nvinfo : EIATTR_CUDA_API_VERSION
	.align		4
        /*0000*/ 	.byte	0x04, 0x37
        /*0002*/ 	.short	(.L_172 - .L_171)
.L_171:
        /*0004*/ 	.word	0x00000082


	//----- nvinfo : EIATTR_KPARAM_INFO
	.align		4
.L_172:
        /*0008*/ 	.byte	0x04, 0x17
        /*000a*/ 	.short	(.L_174 - .L_173)
.L_173:
        /*000c*/ 	.word	0x00000000
        /*0010*/ 	.short	0x0007
        /*0012*/ 	.short	0x0074
        /*0014*/ 	.byte	0x00, 0xf0, 0x11, 0x00


	//----- nvinfo : EIATTR_KPARAM_INFO
	.align		4
.L_174:
        /*0018*/ 	.byte	0x04, 0x17
        /*001a*/ 	.short	(.L_176 - .L_175)
.L_175:
        /*001c*/ 	.word	0x00000000
        /*0020*/ 	.short	0x0006
        /*0022*/ 	.short	0x0070
        /*0024*/ 	.byte	0x00, 0xf0, 0x11, 0x00


	//----- nvinfo : EIATTR_KPARAM_INFO
	.align		4
.L_176:
        /*0028*/ 	.byte	0x04, 0x17
        /*002a*/ 	.short	(.L_178 - .L_177)
.L_177:
        /*002c*/ 	.word	0x00000000
        /*0030*/ 	.short	0x0005
        /*0032*/ 	.short	0x006c
        /*0034*/ 	.byte	0x00, 0xf0, 0x11, 0x00


	//----- nvinfo : EIATTR_KPARAM_INFO
	.align		4
.L_178:
        /*0038*/ 	.byte	0x04, 0x17
        /*003a*/ 	.short	(.L_180 - .L_179)
.L_179:
        /*003c*/ 	.word	0x00000000
        /*0040*/ 	.short	0x0004
        /*0042*/ 	.short	0x0068
        /*0044*/ 	.byte	0x00, 0xf0, 0x11, 0x00


	//----- nvinfo : EIATTR_KPARAM_INFO
	.align		4
.L_180:
        /*0048*/ 	.byte	0x04, 0x17
        /*004a*/ 	.short	(.L_182 - .L_181)
.L_181:
        /*004c*/ 	.word	0x00000000
        /*0050*/ 	.short	0x0003
        /*0052*/ 	.short	0x0064
        /*0054*/ 	.byte	0x00, 0xf0, 0x11, 0x00


	//----- nvinfo : EIATTR_KPARAM_INFO
	.align		4
.L_182:
        /*0058*/ 	.byte	0x04, 0x17
        /*005a*/ 	.short	(.L_184 - .L_183)
.L_183:
        /*005c*/ 	.word	0x00000000
        /*0060*/ 	.short	0x0002
        /*0062*/ 	.short	0x0060
        /*0064*/ 	.byte	0x00, 0xf0, 0x11, 0x00


	//----- nvinfo : EIATTR_KPARAM_INFO
	.align		4
.L_184:
        /*0068*/ 	.byte	0x04, 0x17
        /*006a*/ 	.short	(.L_186 - .L_185)
.L_185:
        /*006c*/ 	.word	0x00000000
        /*0070*/ 	.short	0x0001
        /*0072*/ 	.short	0x0030
        /*0074*/ 	.byte	0x00, 0xf0, 0xc1, 0x00


	//----- nvinfo : EIATTR_KPARAM_INFO
	.align		4
.L_186:
        /*0078*/ 	.byte	0x04, 0x17
        /*007a*/ 	.short	(.L_188 - .L_187)
.L_187:
        /*007c*/ 	.word	0x00000000
        /*0080*/ 	.short	0x0000
        /*0082*/ 	.short	0x0000
        /*0084*/ 	.byte	0x00, 0xf0, 0xc1, 0x00


	//----- nvinfo : EIATTR_SPARSE_MMA_MASK
	.align		4
.L_188:
        /*0088*/ 	.byte	0x03, 0x50
        /*008a*/ 	.short	0x0000


	//----- nvinfo : EIATTR_MAXREG_COUNT
	.align		4
        /*008c*/ 	.byte	0x03, 0x1b
        /*008e*/ 	.short	0x00ff


	//----- nvinfo : EIATTR_MERCURY_ISA_VERSION
	.align		4
        /*0090*/ 	.byte	0x03, 0x5f
        /*0092*/ 	.short	0x0101


	//----- nvinfo : EIATTR_VRC_CTA_INIT_COUNT
	.align		4
        /*0094*/ 	.byte	0x02, 0x4a
	.zero		1
	.zero		1


	//----- nvinfo : EIATTR_EXIT_INSTR_OFFSETS
	.align		4
        /*0098*/ 	.byte	0x04, 0x1c
        /*009a*/ 	.short	(.L_190 - .L_189)


	//   ....[0]....
.L_189:
        /*009c*/ 	.word	0x000000a0


	//   ....[1]....
        /*00a0*/ 	.word	0x00000a60


	//----- nvinfo : EIATTR_CBANK_PARAM_SIZE
	.align		4
.L_190:
        /*00a4*/ 	.byte	0x03, 0x19
        /*00a6*/ 	.short	0x0078


	//----- nvinfo : EIATTR_PARAM_CBANK
	.align		4
        /*00a8*/ 	.byte	0x04, 0x0a
        /*00aa*/ 	.short	(.L_192 - .L_191)
	.align		4
.L_191:
        /*00ac*/ 	.word	index@(.nv.constant0._Z41VolumetricReplicationPadding_updateOutputIN3c104HalfEEv15THCDeviceTensorIT_Li5Ei16DefaultPtrTraitsES5_iiiiii)
        /*00b0*/ 	.short	0x0380
        /*00b2*/ 	.short	0x0078


	//----- nvinfo : EIATTR_SW_WAR
	.align		4
.L_192:
        /*00b4*/ 	.byte	0x04, 0x36
        /*00b6*/ 	.short	(.L_194 - .L_193)
.L_193:
        /*00b8*/ 	.word	0x00000008
.L_194:


//--------------------- .nv.callgraph             --------------------------
	.section	.nv.callgraph,"",@"SHT_CUDA_CALLGRAPH"
	.align	4
	.sectionentsize	8
	.align		4
        /*0000*/ 	.word	0x00000000
	.align		4
        /*0004*/ 	.word	0xffffffff
	.align		4
        /*0008*/ 	.word	0x00000000
	.align		4
        /*000c*/ 	.word	0xfffffffe
	.align		4
        /*0010*/ 	.word	0x00000000
	.align		4
        /*0014*/ 	.word	0xfffffffd
	.align		4
        /*0018*/ 	.word	0x00000000
	.align		4
        /*001c*/ 	.word	0xfffffffc


//--------------------- .nv.constant4             --------------------------
	.section	.nv.constant4,"a",@progbits
	.align	8
	.align		8
.nv.constant4:
        /*0000*/ 	.dword	_ZTVSt9basic_iosIcSt11char_traitsIcEE
	.align		8
        /*0008*/ 	.dword	_ZTTSo
	.align		8
        /*0010*/ 	.dword	_ZTVSt15basic_streambufIcSt11char_traitsIcEE
	.align		8
        /*0018*/ 	.dword	_ZTVNSt7__cxx1115basic_stringbufIcSt11char_traitsIcESaIcEEE
	.align		8
        /*0020*/ 	.dword	_ZTTNSt7__cxx1119basic_ostringstreamIcSt11char_traitsIcESaIcEEE
	.align		8
        /*0028*/ 	.dword	_ZTVN10__cxxabiv117__class_type_infoE
	.align		8
        /*0030*/ 	.dword	_ZTVN10__cxxabiv120__si_class_type_infoE
	.align		8
        /*0038*/ 	.dword	_ZTVN3c105ErrorE
	.align		8
        /*0040*/ 	.dword	__T20
	.align		8
        /*0048*/ 	.dword	__T21
	.align		8
        /*0050*/ 	.dword	__T22
	.align		8
        /*0058*/ 	.dword	__T23
	.align		8
        /*0060*/ 	.dword	__T24


//--------------------- .text._Z44VolumetricReplicationPadding_updateGradInputIdEv15THCDeviceTensorIT_Li5Ei16DefaultPtrTraitsES3_iiiiii --------------------------
	.section	.text._Z44VolumetricReplicationPadding_updateGradInputIdEv15THCDeviceTensorIT_Li5Ei16DefaultPtrTraitsES3_iiiiii,"ax",@progbits
	.align	128
        .global         _Z44VolumetricReplicationPadding_updateGradInputIdEv15THCDeviceTensorIT_Li5Ei16DefaultPtrTraitsES3_iiiiii
        .type           _Z44VolumetricReplicationPadding_updateGradInputIdEv15THCDeviceTensorIT_Li5Ei16DefaultPtrTraitsES3_iiiiii,@function
        .size           _Z44VolumetricReplicationPadding_updateGradInputIdEv15THCDeviceTensorIT_Li5Ei16DefaultPtrTraitsES3_iiiiii,(.L_x_7 - _Z44VolumetricReplicationPadding_updateGradInputIdEv15THCDeviceTensorIT_Li5Ei16DefaultPtrTraitsES3_iiiiii)
        .other          _Z44VolumetricReplicationPadding_updateGradInputIdEv15THCDeviceTensorIT_Li5Ei16DefaultPtrTraitsES3_iiiiii,@"STO_CUDA_ENTRY STV_DEFAULT"
_Z44VolumetricReplicationPadding_updateGradInputIdEv15THCDeviceTensorIT_Li5Ei16DefaultPtrTraitsES3_iiiiii:
.text._Z44VolumetricReplicationPadding_updateGradInputIdEv15THCDeviceTensorIT_Li5Ei16DefaultPtrTraitsES3_iiiiii:
[----:B------:R-:W-:Y:S01]  /*0000*/  LDC R1, c[0x0][0x37c] ;  /* 0x0000df00ff017b82 */ /* 0x000fe20000000800 */
[----:B------:R-:W0:Y:S07]  /*0010*/  S2R R0, SR_CTAID.X ;  /* 0x0000000000007919 */ /* 0x000e2e0000002500 */
[----:B------:R-:W1:Y:S01]  /*0020*/  LDC.64 R2, c[0x0][0x3d8] ;  /* 0x0000f600ff027b82 */ /* 0x000e620000000a00 */
[----:B------:R-:W1:Y:S01]  /*0030*/  LDCU UR5, c[0x0][0x3d4] ;  /* 0x00007a80ff0577ac */ /* 0x000e620008000800 */
[----:B------:R-:W0:Y:S01]  /*0040*/  S2R R5, SR_TID.X ;  /* 0x0000000000057919 */ /* 0x000e220000002100 */
[----:B------:R-:W0:Y:S01]  /*0050*/  LDCU UR4, c[0x0][0x360] ;  /* 0x00006c00ff0477ac */ /* 0x000e220008000800 */
[----:B-1----:R-:W-:-:S02]  /*0060*/  IMAD R4, R2, UR5, RZ ;  /* 0x0000000502047c24 */ /* 0x002fc4000f8e02ff */
[----:B0-----:R-:W-:Y:S02]  /*0070*/  IMAD R0, R0, UR4, R5 ;  /* 0x0000000400007c24 */ /* 0x001fe4000f8e0205 */
[----:B------:R-:W-:-:S05]  /*0080*/  IMAD R5, R4, R3, RZ ;  /* 0x0000000304057224 */ /* 0x000fca00078e02ff */
[----:B------:R-:W-:-:S13]  /*0090*/  ISETP.GE.AND P0, PT, R0, R5, PT ;  /* 0x000000050000720c */ /* 0x000fda0003f06270 */
[----:B------:R-:W-:Y:S05]  /*00a0*/  @P0 EXIT ;  /* 0x000000000000094d */ /* 0x000fea0003800000 */
[-C--:B------:R-:W-:Y:S01]  /*00b0*/  IABS R8, R3.reuse ;  /* 0x0000000300087213 */ /* 0x080fe20000000000 */
[----:B------:R-:W-:Y:S01]  /*00c0*/  IMAD R9, R2, R3, RZ ;  /* 0x0000000302097224 */ /* 0x000fe200078e02ff */
[----:B------:R-:W-:Y:S01]  /*00d0*/  IABS R10, R2 ;  /* 0x00000002000a7213 */ /* 0x000fe20000000000 */
[----:B------:R-:W0:Y:S01]  /*00e0*/  S2UR UR8, SR_CTAID.Z ;  /* 0x00000000000879c3 */ /* 0x000e220000002700 */
[----:B------:R-:W1:Y:S01]  /*00f0*/  I2F.RP R6, R8 ;  /* 0x0000000800067306 */ /* 0x000e620000209400 */
[----:B------:R-:W-:Y:S01]  /*0100*/  IABS R15, R0 ;  /* 0x00000000000f7213 */ /* 0x000fe20000000000 */
[----:B------:R-:W2:Y:S01]  /*0110*/  LDCU UR6, c[0x0][0x3c8] ;  /* 0x00007900ff0677ac */ /* 0x000ea20008000800 */
[-C--:B------:R-:W-:Y:S02]  /*0120*/  IABS R11, R9.reuse ;  /* 0x00000009000b7213 */ /* 0x080fe40000000000 */
[----:B------:R-:W-:Y:S01]  /*0130*/  ISETP.NE.AND P3, PT, R3, RZ, PT ;  /* 0x000000ff0300720c */ /* 0x000fe20003f65270 */
[----:B------:R-:W3:Y:S01]  /*0140*/  LDCU.64 UR4, c[0x0][0x3c0] ;  /* 0x00007800ff0477ac */ /* 0x000ee20008000a00 */
[----:B------:R-:W-:Y:S01]  /*0150*/  IABS R16, R9 ;  /* 0x0000000900107213 */ /* 0x000fe20000000000 */
[----:B------:R-:W4:Y:S01]  /*0160*/  I2F.RP R12, R10 ;  /* 0x0000000a000c7306 */ /* 0x000f220000209400 */
[----:B------:R-:W5:Y:S01]  /*0170*/  S2UR UR7, SR_CTAID.Y ;  /* 0x00000000000779c3 */ /* 0x000f620000002600 */
[----:B------:R-:W3:Y:S02]  /*0180*/  LDCU.64 UR10, c[0x0][0x358] ;  /* 0x00006b00ff0a77ac */ /* 0x000ee40008000a00 */
[----:B------:R-:W-:Y:S01]  /*0190*/  IMAD.MOV R16, RZ, RZ, -R16 ;  /* 0x000000ffff107224 */ /* 0x000fe200078e0a10 */
[----:B------:R-:W3:Y:S03]  /*01a0*/  LDCU UR9, c[0x0][0x3f0] ;  /* 0x00007e00ff0977ac */ /* 0x000ee60008000800 */
[----:B-1----:R-:W1:Y:S01]  /*01b0*/  MUFU.RCP R6, R6 ;  /* 0x0000000600067308 */ /* 0x002e620000001000 */
[----:B------:R-:W3:Y:S01]  /*01c0*/  LDCU UR13, c[0x0][0x3e0] ;  /* 0x00007c00ff0d77ac */ /* 0x000ee20008000800 */
[----:B------:R-:W3:Y:S06]  /*01d0*/  LDCU UR12, c[0x0][0x3e8] ;  /* 0x00007d00ff0c77ac */ /* 0x000eec0008000800 */
[----:B------:R-:W2:Y:S01]  /*01e0*/  I2F.RP R14, R11 ;  /* 0x0000000b000e7306 */ /* 0x000ea20000209400 */
[----:B------:R-:W3:Y:S01]  /*01f0*/  LDCU UR16, c[0x0][0x398] ;  /* 0x00007300ff1077ac */ /* 0x000ee20008000800 */
[----:B------:R-:W3:Y:S06]  /*0200*/  LDCU.64 UR14, c[0x0][0x390] ;  /* 0x00007200ff0e77ac */ /* 0x000eec0008000a00 */
[----:B----4-:R-:W-:Y:S01]  /*0210*/  MUFU.RCP R12, R12 ;  /* 0x0000000c000c7308 */ /* 0x010fe20000001000 */
[----:B-1----:R-:W-:Y:S01]  /*0220*/  VIADD R4, R6, 0xffffffe ;  /* 0x0ffffffe06047836 */ /* 0x002fe20000000000 */
[----:B------:R-:W-:-:S02]  /*0230*/  LOP3.LUT R6, R0, R3, RZ, 0x3c, !PT ;  /* 0x0000000300067212 */ /* 0x000fc400078e3cff */
[----:B------:R-:W-:Y:S02]  /*0240*/  LOP3.LUT R3, RZ, R3, RZ, 0x33, !PT ;  /* 0x00000003ff037212 */ /* 0x000fe400078e33ff */
[----:B------:R-:W-:Y:S02]  /*0250*/  ISETP.GE.AND P2, PT, R6, RZ, PT ;  /* 0x000000ff0600720c */ /* 0x000fe40003f46270 */
[----:B------:R1:W4:Y:S08]  /*0260*/  F2I.FTZ.U32.TRUNC.NTZ R5, R4 ;  /* 0x0000000400057305 */ /* 0x000330000021f000 */
[----:B--2---:R-:W2:Y:S01]  /*0270*/  MUFU.RCP R14, R14 ;  /* 0x0000000e000e7308 */ /* 0x004ea20000001000 */
[----:B-1----:R-:W-:-:S02]  /*0280*/  IMAD.MOV.U32 R4, RZ, RZ, RZ ;  /* 0x000000ffff047224 */ /* 0x002fc400078e00ff */
[----:B----4-:R-:W-:-:S04]  /*0290*/  IMAD.MOV R7, RZ, RZ, -R5 ;  /* 0x000000ffff077224 */ /* 0x010fc800078e0a05 */
[----:B------:R-:W-:-:S04]  /*02a0*/  IMAD R7, R7, R8, RZ ;  /* 0x0000000807077224 */ /* 0x000fc800078e02ff */
[----:B------:R-:W-:-:S04]  /*02b0*/  IMAD.HI.U32 R4, R5, R7, R4 ;  /* 0x0000000705047227 */ /* 0x000fc800078e0004 */
[----:B------:R-:W-:Y:S02]  /*02c0*/  VIADD R5, R12, 0xffffffe ;  /* 0x0ffffffe0c057836 */ /* 0x000fe40000000000 */
[----:B------:R-:W-:-:S04]  /*02d0*/  IMAD.HI.U32 R4, R4, R15, RZ ;  /* 0x0000000f04047227 */ /* 0x000fc800078e00ff */
[----:B------:R-:W-:Y:S01]  /*02e0*/  IMAD.MOV R13, RZ, RZ, -R4 ;  /* 0x000000ffff0d7224 */ /* 0x000fe200078e0a04 */
[----:B------:R-:W1:Y:S01]  /*02f0*/  F2I.FTZ.U32.TRUNC.NTZ R5, R5 ;  /* 0x0000000500057305 */ /* 0x000e62000021f000 */
[----:B--2---:R-:W-:Y:S02]  /*0300*/  VIADD R7, R14, 0xffffffe ;  /* 0x0ffffffe0e077836 */ /* 0x004fe40000000000 */
[----:B------:R-:W-:-:S05]  /*0310*/  IMAD R13, R8, R13, R15 ;  /* 0x0000000d080d7224 */ /* 0x000fca00078e020f */
[----:B------:R-:W-:Y:S01]  /*0320*/  ISETP.GT.U32.AND P1, PT, R8, R13, PT ;  /* 0x0000000d0800720c */ /* 0x000fe20003f24070 */
[----:B------:R-:W2:Y:S01]  /*0330*/  F2I.FTZ.U32.TRUNC.NTZ R7, R7 ;  /* 0x0000000700077305 */ /* 0x000ea2000021f000 */
[----:B-1----:R-:W-:-:S04]  /*0340*/  IMAD.MOV R17, RZ, RZ, -R5 ;  /* 0x000000ffff117224 */ /* 0x002fc800078e0a05 */
[----:B------:R-:W-:-:S07]  /*0350*/  IMAD R17, R17, R10, RZ ;  /* 0x0000000a11117224 */ /* 0x000fce00078e02ff */
[--C-:B------:R-:W-:Y:S02]  /*0360*/  @!P1 IMAD.IADD R13, R13, 0x1, -R8.reuse ;  /* 0x000000010d0d9824 */ /* 0x100fe400078e0a08 */
[----:B------:R-:W-:Y:S02]  /*0370*/  @!P1 VIADD R4, R4, 0x1 ;  /* 0x0000000104049836 */ /* 0x000fe40000000000 */
[----:B--2---:R-:W-:Y:S01]  /*0380*/  IMAD.MOV R6, RZ, RZ, -R7 ;  /* 0x000000ffff067224 */ /* 0x004fe200078e0a07 */
[C---:B------:R-:W-:Y:S02]  /*0390*/  ISETP.GE.U32.AND P0, PT, R13.reuse, R8, PT ;  /* 0x000000080d00720c */ /* 0x040fe40003f06070 */
[----:B------:R-:W-:Y:S01]  /*03a0*/  ISETP.GT.U32.AND P5, PT, R8, R13, PT ;  /* 0x0000000d0800720c */ /* 0x000fe20003fa4070 */
[----:B------:R-:W-:-:S05]  /*03b0*/  IMAD.IADD R8, R13, 0x1, -R8 ;  /* 0x000000010d087824 */ /* 0x000fca00078e0a08 */
[----:B------:R-:W-:-:S05]  /*03c0*/  SEL R8, R8, R13, !P5 ;  /* 0x0000000d08087207 */ /* 0x000fca0006800000 */
[----:B------:R-:W-:-:S04]  /*03d0*/  @P0 VIADD R4, R4, 0x1 ;  /* 0x0000000104040836 */ /* 0x000fc80000000000 */
[----:B------:R-:W-:Y:S02]  /*03e0*/  IMAD.MOV.U32 R12, RZ, RZ, R4 ;  /* 0x000000ffff0c7224 */ /* 0x000fe400078e0004 */
[----:B------:R-:W-:Y:S02]  /*03f0*/  IMAD.MOV.U32 R4, RZ, RZ, RZ ;  /* 0x000000ffff047224 */ /* 0x000fe400078e00ff */
[----:B------:R-:W-:Y:S02]  /*0400*/  @!P2 IMAD.MOV R12, RZ, RZ, -R12 ;  /* 0x000000ffff0ca224 */ /* 0x000fe400078e0a0c */
[----:B------:R-:W-:-:S03]  /*0410*/  IMAD.HI.U32 R4, R5, R17, R4 ;  /* 0x0000001105047227 */ /* 0x000fc600078e0004 */
[----:B------:R-:W-:Y:S01]  /*0420*/  SEL R12, R3, R12, !P3 ;  /* 0x0000000c030c7207 */ /* 0x000fe20005800000 */
[----:B------:R-:W-:Y:S02]  /*0430*/  IMAD R5, R6, R11, RZ ;  /* 0x0000000b06057224 */ /* 0x000fe400078e02ff */
[----:B------:R-:W-:Y:S01]  /*0440*/  IMAD.MOV.U32 R6, RZ, RZ, RZ ;  /* 0x000000ffff067224 */ /* 0x000fe200078e00ff */
[----:B------:R-:W-:Y:S02]  /*0450*/  IABS R14, R12 ;  /* 0x0000000c000e7213 */ /* 0x000fe40000000000 */
[----:B------:R-:W-:Y:S01]  /*0460*/  ISETP.GE.AND P5, PT, R12, RZ, PT ;  /* 0x000000ff0c00720c */ /* 0x000fe20003fa6270 */
[----:B------:R-:W-:Y:S01]  /*0470*/  IMAD.HI.U32 R6, R7, R5, R6 ;  /* 0x0000000507067227 */ /* 0x000fe200078e0006 */
[----:B------:R-:W1:Y:S03]  /*0480*/  LDC R12, c[0x0][0x3a4] ;  /* 0x0000e900ff0c7b82 */ /* 0x000e660000000800 */
[----:B------:R-:W-:-:S02]  /*0490*/  IMAD.MOV.U32 R5, RZ, RZ, R14 ;  /* 0x000000ffff057224 */ /* 0x000fc400078e000e */
[----:B------:R-:W-:-:S04]  /*04a0*/  IMAD.HI.U32 R14, R6, R15, RZ ;  /* 0x0000000f060e7227 */ /* 0x000fc800078e00ff */
[----:B------:R-:W-:-:S04]  /*04b0*/  IMAD.HI.U32 R4, R4, R5, RZ ;  /* 0x0000000504047227 */ /* 0x000fc800078e00ff */
[----:B------:R-:W-:Y:S02]  /*04c0*/  IMAD.MOV R4, RZ, RZ, -R4 ;  /* 0x000000ffff047224 */ /* 0x000fe400078e0a04 */
[----:B------:R-:W-:Y:S02]  /*04d0*/  IMAD R16, R14, R16, R15 ;  /* 0x000000100e107224 */ /* 0x000fe400078e020f */
[C---:B------:R-:W-:Y:S02]  /*04e0*/  IMAD R6, R10.reuse, R4, R5 ;  /* 0x000000040a067224 */ /* 0x040fe400078e0205 */
[----:B------:R-:W0:Y:S01]  /*04f0*/  LDC.64 R4, c[0x0][0x3b8] ;  /* 0x0000ee00ff047b82 */ /* 0x000e220000000a00 */
[----:B------:R-:W-:Y:S02]  /*0500*/  ISETP.GT.U32.AND P4, PT, R11, R16, PT ;  /* 0x000000100b00720c */ /* 0x000fe40003f84070 */
[----:B------:R-:W-:-:S11]  /*0510*/  ISETP.GT.U32.AND P0, PT, R10, R6, PT ;  /* 0x000000060a00720c */ /* 0x000fd60003f04070 */
[----:B------:R-:W-:Y:S02]  /*0520*/  @!P4 IMAD.IADD R16, R16, 0x1, -R11 ;  /* 0x000000011010c824 */ /* 0x000fe400078e0a0b */
[----:B------:R-:W-:Y:S01]  /*0530*/  @!P0 IMAD.IADD R6, R6, 0x1, -R10 ;  /* 0x0000000106068824 */ /* 0x000fe200078e0a0a */
[----:B------:R-:W-:Y:S01]  /*0540*/  ISETP.GE.AND P0, PT, R0, RZ, PT ;  /* 0x000000ff0000720c */ /* 0x000fe20003f06270 */
[----:B------:R-:W-:Y:S01]  /*0550*/  @!P4 VIADD R14, R14, 0x1 ;  /* 0x000000010e0ec836 */ /* 0x000fe20000000000 */
[----:B------:R-:W-:Y:S02]  /*0560*/  ISETP.GE.U32.AND P2, PT, R16, R11, PT ;  /* 0x0000000b1000720c */ /* 0x000fe40003f46070 */
[----:B------:R-:W-:Y:S02]  /*0570*/  LOP3.LUT R0, R0, R9, RZ, 0x3c, !PT ;  /* 0x0000000900007212 */ /* 0x000fe400078e3cff */
[----:B------:R-:W-:Y:S02]  /*0580*/  ISETP.GT.U32.AND P1, PT, R10, R6, PT ;  /* 0x000000060a00720c */ /* 0x000fe40003f24070 */
[----:B------:R-:W-:-:S05]  /*0590*/  ISETP.GE.AND P4, PT, R0, RZ, PT ;  /* 0x000000ff0000720c */ /* 0x000fca0003f86270 */
[----:B------:R-:W-:Y:S01]  /*05a0*/  @!P0 IMAD.MOV R8, RZ, RZ, -R8 ;  /* 0x000000ffff088224 */ /* 0x000fe200078e0a08 */
[----:B------:R-:W-:Y:S01]  /*05b0*/  ISETP.NE.AND P0, PT, R9, RZ, PT ;  /* 0x000000ff0900720c */ /* 0x000fe20003f05270 */
[----:B------:R-:W-:Y:S01]  /*05c0*/  @P2 VIADD R14, R14, 0x1 ;  /* 0x000000010e0e2836 */ /* 0x000fe20000000000 */
[----:B------:R-:W-:Y:S02]  /*05d0*/  ISETP.NE.AND P2, PT, R2, RZ, PT ;  /* 0x000000ff0200720c */ /* 0x000fe40003f45270 */
[----:B------:R-:W-:Y:S01]  /*05e0*/  SEL R7, R3, R8, !P3 ;  /* 0x0000000803077207 */ /* 0x000fe20005800000 */
[----:B0-----:R-:W-:Y:S02]  /*05f0*/  IMAD R3, R4, UR8, RZ ;  /* 0x0000000804037c24 */ /* 0x001fe4000f8e02ff */
[----:B-----5:R-:W-:Y:S02]  /*0600*/  IMAD R8, R5, UR7, RZ ;  /* 0x0000000705087c24 */ /* 0x020fe4000f8e02ff */
[----:B------:R-:W0:Y:S01]  /*0610*/  LDC.64 R4, c[0x0][0x3b0] ;  /* 0x0000ec00ff047b82 */ /* 0x000e220000000a00 */
[----:B------:R-:W-:-:S02]  /*0620*/  @!P1 IMAD.IADD R6, R6, 0x1, -R10 ;  /* 0x0000000106069824 */ /* 0x000fc400078e0a0a */
[----:B------:R-:W-:Y:S02]  /*0630*/  IMAD.MOV.U32 R0, RZ, RZ, R14 ;  /* 0x000000ffff007224 */ /* 0x000fe400078e000e */
[----:B------:R-:W-:Y:S01]  /*0640*/  @!P5 IMAD.MOV R6, RZ, RZ, -R6 ;  /* 0x000000ffff06d224 */ /* 0x000fe200078e0a06 */
[----:B------:R-:W-:Y:S01]  /*0650*/  @!P2 LOP3.LUT R6, RZ, R2, RZ, 0x33, !PT ;  /* 0x00000002ff06a212 */ /* 0x000fe200078e33ff */
[----:B------:R-:W-:Y:S01]  /*0660*/  @!P4 IMAD.MOV R0, RZ, RZ, -R0 ;  /* 0x000000ffff00c224 */ /* 0x000fe200078e0a00 */
[----:B------:R-:W-:Y:S01]  /*0670*/  @!P0 LOP3.LUT R0, RZ, R9, RZ, 0x33, !PT ;  /* 0x00000009ff008212 */ /* 0x000fe200078e33ff */
[----:B------:R-:W-:Y:S01]  /*0680*/  IMAD R10, R7, UR6, RZ ;  /* 0x00000006070a7c24 */ /* 0x000fe2000f8e02ff */
[----:B------:R-:W-:-:S03]  /*0690*/  SHF.R.S32.HI R9, RZ, 0x1f, R3 ;  /* 0x0000001fff097819 */ /* 0x000fc60000011403 */
[----:B---3--:R-:W-:Y:S01]  /*06a0*/  IMAD R2, R0, UR4, RZ ;  /* 0x0000000400027c24 */ /* 0x008fe2000f8e02ff */
[--C-:B------:R-:W-:Y:S01]  /*06b0*/  IADD3 R11, P0, P1, R10, R3, R8.reuse ;  /* 0x000000030a0b7210 */ /* 0x100fe2000791e008 */
[----:B------:R-:W-:Y:S01]  /*06c0*/  IMAD R3, R6, UR5, RZ ;  /* 0x0000000506037c24 */ /* 0x000fe2000f8e02ff */
[----:B------:R-:W-:Y:S02]  /*06d0*/  SHF.R.S32.HI R8, RZ, 0x1f, R8 ;  /* 0x0000001fff087819 */ /* 0x000fe40000011408 */
[----:B------:R-:W-:-:S04]  /*06e0*/  SHF.R.S32.HI R10, RZ, 0x1f, R10 ;  /* 0x0000001fff0a7819 */ /* 0x000fc8000001140a */
[----:B------:R-:W-:Y:S02]  /*06f0*/  IADD3.X R9, PT, PT, R10, R9, R8, P0, P1 ;  /* 0x000000090a097210 */ /* 0x000fe400007e2408 */
[--C-:B------:R-:W-:Y:S02]  /*0700*/  IADD3 R8, P0, P1, R2, R11, R3.reuse ;  /* 0x0000000b02087210 */ /* 0x100fe4000791e003 */
[----:B------:R-:W-:Y:S01]  /*0710*/  SHF.R.S32.HI R2, RZ, 0x1f, R2 ;  /* 0x0000001fff027819 */ /* 0x000fe20000011402 */
[----:B------:R-:W2:Y:S01]  /*0720*/  LDC.64 R10, c[0x0][0x3a8] ;  /* 0x0000ea00ff0a7b82 */ /* 0x000ea20000000a00 */
[----:B------:R-:W-:-:S04]  /*0730*/  SHF.R.S32.HI R3, RZ, 0x1f, R3 ;  /* 0x0000001fff037819 */ /* 0x000fc80000011403 */
[----:B------:R-:W-:Y:S02]  /*0740*/  IADD3.X R3, PT, PT, R2, R9, R3, P0, P1 ;  /* 0x0000000902037210 */ /* 0x000fe400007e2403 */
[----:B0-----:R-:W-:-:S04]  /*0750*/  LEA R2, P0, R8, R4, 0x3 ;  /* 0x0000000408027211 */ /* 0x001fc800078018ff */
[----:B------:R-:W-:Y:S02]  /*0760*/  LEA.HI.X R3, R8, R5, R3, 0x3, P0 ;  /* 0x0000000508037211 */ /* 0x000fe400000f1c03 */
[----:B------:R-:W0:Y:S04]  /*0770*/  LDC.64 R4, c[0x0][0x388] ;  /* 0x0000e200ff047b82 */ /* 0x000e280000000a00 */
[----:B------:R-:W3:Y:S01]  /*0780*/  LDG.E.64 R2, desc[UR10][R2.64] ;  /* 0x0000000a02027981 */ /* 0x000ee2000c1e1b00 */
[----:B------:R-:W-:Y:S02]  /*0790*/  UIADD3 UR4, UPT, UPT, -UR9, URZ, URZ ;  /* 0x000000ff09047290 */ /* 0x000fe4000fffe1ff */
[----:B------:R-:W-:Y:S01]  /*07a0*/  VIMNMX R7, PT, PT, R7, UR9, !PT ;  /* 0x0000000907077c48 */ /* 0x000fe2000ffe0100 */
[----:B------:R-:W-:Y:S01]  /*07b0*/  UIADD3 UR5, UPT, UPT, -UR12, URZ, URZ ;  /* 0x000000ff0c057290 */ /* 0x000fe2000fffe1ff */
[----:B------:R-:W-:Y:S01]  /*07c0*/  VIMNMX R0, PT, PT, R0, UR13, !PT ;  /* 0x0000000d00007c48 */ /* 0x000fe2000ffe0100 */
[----:B------:R-:W-:Y:S01]  /*07d0*/  UISETP.LT.AND UP0, UPT, URZ, UR4, UPT ;  /* 0x00000004ff00728c */ /* 0x000fe2000bf01270 */
[----:B------:R-:W-:Y:S01]  /*07e0*/  VIMNMX R6, PT, PT, R6, UR12, !PT ;  /* 0x0000000c06067c48 */ /* 0x000fe2000ffe0100 */
[----:B--2---:R-:W-:Y:S01]  /*07f0*/  VIADD R8, R11, UR9 ;  /* 0x000000090b087c36 */ /* 0x004fe20008000000 */
[----:B------:R-:W-:-:S02]  /*0800*/  UIADD3 UR6, UPT, UPT, -UR13, URZ, URZ ;  /* 0x000000ff0d067290 */ /* 0x000fc4000fffe1ff */
[----:B-1----:R-:W-:Y:S01]  /*0810*/  VIADD R11, R12, UR13 ;  /* 0x0000000d0c0b7c36 */ /* 0x002fe20008000000 */
[----:B------:R-:W-:Y:S01]  /*0820*/  USEL UR4, URZ, UR4, !UP0 ;  /* 0x00000004ff047287 */ /* 0x000fe2000c000000 */
[----:B------:R-:W-:Y:S01]  /*0830*/  VIADD R9, R10, UR12 ;  /* 0x0000000c0a097c36 */ /* 0x000fe20008000000 */
[----:B------:R-:W-:Y:S01]  /*0840*/  VIADDMNMX R7, R8, 0xffffffff, R7, PT ;  /* 0xffffffff08077846 */ /* 0x000fe20003800107 */
[----:B------:R-:W-:Y:S01]  /*0850*/  UISETP.LT.AND UP1, UPT, URZ, UR5, UPT ;  /* 0x00000005ff00728c */ /* 0x000fe2000bf21270 */
[----:B------:R-:W-:Y:S01]  /*0860*/  VIADDMNMX R11, R11, 0xffffffff, R0, PT ;  /* 0xffffffff0b0b7846 */ /* 0x000fe20003800100 */
[----:B------:R-:W-:Y:S01]  /*0870*/  UISETP.LT.AND UP2, UPT, URZ, UR6, UPT ;  /* 0x00000006ff00728c */ /* 0x000fe2000bf41270 */
[----:B------:R-:W-:Y:S01]  /*0880*/  VIMNMX R0, PT, PT, RZ, UR9, !PT ;  /* 0x00000009ff007c48 */ /* 0x000fe2000ffe0100 */
[----:B------:R-:W-:Y:S01]  /*0890*/  USEL UR5, URZ, UR5, !UP1 ;  /* 0x00000005ff057287 */ /* 0x000fe2000c800000 */
[----:B------:R-:W-:Y:S01]  /*08a0*/  VIADDMNMX R9, R9, 0xffffffff, R6, PT ;  /* 0xffffffff09097846 */ /* 0x000fe20003800106 */
[----:B------:R-:W-:Y:S01]  /*08b0*/  USEL UR6, URZ, UR6, !UP2 ;  /* 0x00000006ff067287 */ /* 0x000fe2000d000000 */
[----:B------:R-:W-:Y:S01]  /*08c0*/  IADD3 R0, PT, PT, R7, UR4, -R0 ;  /* 0x0000000407007c10 */ /* 0x000fe2000fffe800 */
[----:B0-----:R-:W-:Y:S01]  /*08d0*/  IMAD R4, R4, UR8, RZ ;  /* 0x0000000804047c24 */ /* 0x001fe2000f8e02ff */
[----:B------:R-:W0:Y:S01]  /*08e0*/  LDC.64 R6, c[0x0][0x380] ;  /* 0x0000e000ff067b82 */ /* 0x000e220000000a00 */
[----:B------:R-:W-:Y:S01]  /*08f0*/  VIMNMX R8, PT, PT, RZ, UR12, !PT ;  /* 0x0000000cff087c48 */ /* 0x000fe2000ffe0100 */
[----:B------:R-:W-:Y:S01]  /*0900*/  IMAD R5, R5, UR7, RZ ;  /* 0x0000000705057c24 */ /* 0x000fe2000f8e02ff */
[----:B------:R-:W-:Y:S01]  /*0910*/  VIMNMX R10, PT, PT, RZ, UR13, !PT ;  /* 0x0000000dff0a7c48 */ /* 0x000fe2000ffe0100 */
[----:B------:R-:W-:Y:S01]  /*0920*/  IMAD R0, R0, UR16, RZ ;  /* 0x0000001000007c24 */ /* 0x000fe2000f8e02ff */
[----:B------:R-:W-:-:S02]  /*0930*/  IADD3 R8, PT, PT, R9, UR5, -R8 ;  /* 0x0000000509087c10 */ /* 0x000fc4000fffe808 */
[----:B------:R-:W-:-:S03]  /*0940*/  IADD3 R10, PT, PT, R11, UR6, -R10 ;  /* 0x000000060b0a7c10 */ /* 0x000fc6000fffe80a */
[----:B------:R-:W-:Y:S01]  /*0950*/  IMAD R9, R8, UR15, RZ ;  /* 0x0000000f08097c24 */ /* 0x000fe2000f8e02ff */
[----:B------:R-:W-:Y:S01]  /*0960*/  SHF.R.S32.HI R8, RZ, 0x1f, R4 ;  /* 0x0000001fff087819 */ /* 0x000fe20000011404 */
[----:B------:R-:W-:Y:S01]  /*0970*/  IMAD R10, R10, UR14, RZ ;  /* 0x0000000e0a0a7c24 */ /* 0x000fe2000f8e02ff */
[--C-:B------:R-:W-:Y:S02]  /*0980*/  IADD3 R4, P0, P1, R0, R4, R5.reuse ;  /* 0x0000000400047210 */ /* 0x100fe4000791e005 */
[----:B------:R-:W-:Y:S02]  /*0990*/  SHF.R.S32.HI R5, RZ, 0x1f, R5 ;  /* 0x0000001fff057819 */ /* 0x000fe40000011405 */
[----:B------:R-:W-:-:S04]  /*09a0*/  SHF.R.S32.HI R0, RZ, 0x1f, R0 ;  /* 0x0000001fff007819 */ /* 0x000fc80000011400 */
[----:B------:R-:W-:Y:S02]  /*09b0*/  IADD3.X R5, PT, PT, R0, R8, R5, P0, P1 ;  /* 0x0000000800057210 */ /* 0x000fe400007e2405 */
[--C-:B------:R-:W-:Y:S02]  /*09c0*/  IADD3 R0, P0, P1, R10, R4, R9.reuse ;  /* 0x000000040a007210 */ /* 0x100fe4000791e009 */
[----:B------:R-:W-:Y:S02]  /*09d0*/  SHF.R.S32.HI R10, RZ, 0x1f, R10 ;  /* 0x0000001fff0a7819 */ /* 0x000fe4000001140a */
[----:B------:R-:W-:-:S04]  /*09e0*/  SHF.R.S32.HI R9, RZ, 0x1f, R9 ;  /* 0x0000001fff097819 */ /* 0x000fc80000011409 */
[----:B------:R-:W-:Y:S02]  /*09f0*/  IADD3.X R9, PT, PT, R10, R5, R9, P0, P1 ;  /* 0x000000050a097210 */ /* 0x000fe400007e2409 */
[----:B0-----:R-:W-:-:S04]  /*0a00*/  LEA R6, P0, R0, R6, 0x3 ;  /* 0x0000000600067211 */ /* 0x001fc800078018ff */
[----:B------:R-:W-:-:S05]  /*0a10*/  LEA.HI.X R7, R0, R7, R9, 0x3, P0 ;  /* 0x0000000700077211 */ /* 0x000fca00000f1c09 */
[----:B---3--:R-:W-:Y:S01]  /*0a20*/  REDG.E.ADD.F64.RN.STRONG.GPU desc[UR10][R6.64], R2 ;  /* 0x00000002060079a6 */ /* 0x008fe2000c12ff0a */
[----:B------:R-:W-:Y:S05]  /*0a30*/  EXIT ;  /* 0x000000000000794d */ /* 0x000fea0003800000 */
.L_x_0:
[----:B------:R-:W-:-:S00]  /*0a40*/  BRA `(.L_x_0) ;  /* 0xfffffffc00fc7947 */ /* 0x000fc0000383ffff */
[----:B------:R-:W-:-:S00]  /*0a50*/  NOP ;  /* 0x0000000000007918 */ /* 0x000fc00000000000 */
        /* <DEDUP_REMOVED lines=10> */
.L_x_7:


//--------------------- .text._Z41VolumetricReplicationPadding_updateOutputIdEv15THCDeviceTensorIT_Li5Ei16DefaultPtrTraitsES3_iiiiii --------------------------
	.section	.text._Z41VolumetricReplicationPadding_updateOutputIdEv15THCDeviceTensorIT_Li5Ei16DefaultPtrTraitsES3_iiiiii,"ax",@progbits
	.align	128
        .global         _Z41VolumetricReplicationPadding_updateOutputIdEv15THCDeviceTensorIT_Li5Ei16DefaultPtrTraitsES3_iiiiii
        .type           _Z41VolumetricReplicationPadding_updateOutputIdEv15THCDeviceTensorIT_Li5Ei16DefaultPtrTraitsES3_iiiiii,@function
        .size           _Z41VolumetricReplicationPadding_updateOutputIdEv15THCDeviceTensorIT_Li5Ei16DefaultPtrTraitsES3_iiiiii,(.L_x_8 - _Z41VolumetricReplicationPadding_updateOutputIdEv15THCDeviceTensorIT_Li5Ei16DefaultPtrTraitsES3_iiiiii)
        .other          _Z41VolumetricReplicationPadding_updateOutputIdEv15THCDeviceTensorIT_Li5Ei16DefaultPtrTraitsES3_iiiiii,@"STO_CUDA_ENTRY STV_DEFAULT"
_Z41VolumetricReplicationPadding_updateOutputIdEv15THCDeviceTensorIT_Li5Ei16DefaultPtrTraitsES3_iiiiii:
.text._Z41VolumetricReplicationPadding_updateOutputIdEv15THCDeviceTensorIT_Li5Ei16DefaultPtrTraitsES3_iiiiii:
        /* <DEDUP_REMOVED lines=14> */
[----:B------:R-:W0:Y:S01]  /*00e0*/  LDCU UR5, c[0x0][0x3f0] ;  /* 0x00007e00ff0577ac */ /* 0x000e220008000800 */
[----:B------:R-:W1:Y:S01]  /*00f0*/  I2F.RP R6, R8 ;  /* 0x0000000800067306 */ /* 0x000e620000209400 */
[----:B------:R-:W-:Y:S01]  /*0100*/  IABS R10, R2 ;  /* 0x00000002000a7213 */ /* 0x000fe20000000000 */
[----:B------:R-:W-:Y:S01]  /*0110*/  S2UR UR6, SR_CTAID.Y ;  /* 0x00000000000679c3 */ /* 0x000fe20000002600 */
[----:B------:R-:W-:Y:S01]  /*0120*/  IABS R11, R9 ;  /* 0x00000009000b7213 */ /* 0x000fe20000000000 */
[----:B------:R-:W2:Y:S01]  /*0130*/  LDCU UR8, c[0x0][0x3e8] ;  /* 0x00007d00ff0877ac */ /* 0x000ea20008000800 */
[----:B------:R-:W-:-:S03]  /*0140*/  ISETP.NE.AND P4, PT, R3, RZ, PT ;  /* 0x000000ff0300720c */ /* 0x000fc60003f85270 */
[----:B------:R-:W3:Y:S01]  /*0150*/  I2F.RP R14, R11 ;  /* 0x0000000b000e7306 */ /* 0x000ee20000209400 */
[----:B------:R-:W4:Y:S01]  /*0160*/  LDCU UR9, c[0x0][0x3e0] ;  /* 0x00007c00ff0977ac */ /* 0x000f220008000800 */
[----:B------:R-:W5:Y:S01]  /*0170*/  S2UR UR7, SR_CTAID.Z ;  /* 0x00000000000779c3 */ /* 0x000f620000002700 */
[----:B------:R-:W5:Y:S05]  /*0180*/  LDCU UR12, c[0x0][0x398] ;  /* 0x00007300ff0c77ac */ /* 0x000f6a0008000800 */
[----:B-1----:R-:W1:Y:S01]  /*0190*/  MUFU.RCP R6, R6 ;  /* 0x0000000600067308 */ /* 0x002e620000001000 */
[----:B0-----:R-:W-:Y:S01]  /*01a0*/  UIADD3 UR4, UPT, UPT, -UR5, URZ, URZ ;  /* 0x000000ff05047290 */ /* 0x001fe2000fffe1ff */
[----:B------:R-:W0:Y:S03]  /*01b0*/  LDCU.64 UR10, c[0x0][0x390] ;  /* 0x00007200ff0a77ac */ /* 0x000e260008000a00 */
[----:B------:R-:W-:-:S03]  /*01c0*/  UISETP.LT.AND UP0, UPT, URZ, UR4, UPT ;  /* 0x00000004ff00728c */ /* 0x000fc6000bf01270 */
[----:B---3--:R-:W-:Y:S01]  /*01d0*/  MUFU.RCP R14, R14 ;  /* 0x0000000e000e7308 */ /* 0x008fe20000001000 */
[----:B------:R-:W-:Y:S01]  /*01e0*/  USEL UR4, URZ, UR4, !UP0 ;  /* 0x00000004ff047287 */ /* 0x000fe2000c000000 */
[----:B-1----:R-:W-:-:S06]  /*01f0*/  VIADD R4, R6, 0xffffffe ;  /* 0x0ffffffe06047836 */ /* 0x002fcc0000000000 */
[----:B------:R-:W1:Y:S08]  /*0200*/  I2F.RP R6, R10 ;  /* 0x0000000a00067306 */ /* 0x000e700000209400 */
[----:B------:R3:W2:Y:S08]  /*0210*/  F2I.FTZ.U32.TRUNC.NTZ R5, R4 ;  /* 0x0000000400057305 */ /* 0x0006b0000021f000 */
[----:B-1----:R-:W1:Y:S01]  /*0220*/  MUFU.RCP R6, R6 ;  /* 0x0000000600067308 */ /* 0x002e620000001000 */
[----:B---3--:R-:W-:-:S02]  /*0230*/  IMAD.MOV.U32 R4, RZ, RZ, RZ ;  /* 0x000000ffff047224 */ /* 0x008fc400078e00ff */
[----:B--2---:R-:W-:-:S04]  /*0240*/  IMAD.MOV R7, RZ, RZ, -R5 ;  /* 0x000000ffff077224 */ /* 0x004fc800078e0a05 */
[----:B------:R-:W-:-:S04]  /*0250*/  IMAD R7, R7, R8, RZ ;  /* 0x0000000807077224 */ /* 0x000fc800078e02ff */
[----:B------:R-:W-:Y:S01]  /*0260*/  IMAD.HI.U32 R12, R5, R7, R4 ;  /* 0x00000007050c7227 */ /* 0x000fe200078e0004 */
[----:B------:R-:W-:-:S03]  /*0270*/  LOP3.LUT R4, R0, R3, RZ, 0x3c, !PT ;  /* 0x0000000300047212 */ /* 0x000fc600078e3cff */
[----:B-1----:R-:W-:Y:S01]  /*0280*/  VIADD R5, R6, 0xffffffe ;  /* 0x0ffffffe06057836 */ /* 0x002fe20000000000 */
[----:B------:R-:W-:Y:S01]  /*0290*/  ISETP.GE.AND P2, PT, R4, RZ, PT ;  /* 0x000000ff0400720c */ /* 0x000fe20003f46270 */
[----:B------:R-:W-:-:S04]  /*02a0*/  IMAD.HI.U32 R12, R12, R15, RZ ;  /* 0x0000000f0c0c7227 */ /* 0x000fc800078e00ff */
[----:B------:R-:W-:Y:S01]  /*02b0*/  IMAD.MOV R13, RZ, RZ, -R12 ;  /* 0x000000ffff0d7224 */ /* 0x000fe200078e0a0c */
[----:B------:R-:W1:Y:S01]  /*02c0*/  F2I.FTZ.U32.TRUNC.NTZ R5, R5 ;  /* 0x0000000500057305 */ /* 0x000e62000021f000 */
[----:B------:R-:W-:Y:S02]  /*02d0*/  VIADD R7, R14, 0xffffffe ;  /* 0x0ffffffe0e077836 */ /* 0x000fe40000000000 */
[----:B------:R-:W-:Y:S02]  /*02e0*/  IMAD R13, R8, R13, R15 ;  /* 0x0000000d080d7224 */ /* 0x000fe400078e020f */
[----:B------:R-:W-:-:S03]  /*02f0*/  IMAD.MOV.U32 R4, RZ, RZ, RZ ;  /* 0x000000ffff047224 */ /* 0x000fc600078e00ff */
[----:B------:R-:W-:Y:S01]  /*0300*/  ISETP.GT.U32.AND P1, PT, R8, R13, PT ;  /* 0x0000000d0800720c */ /* 0x000fe20003f24070 */
[----:B------:R-:W2:Y:S01]  /*0310*/  F2I.FTZ.U32.TRUNC.NTZ R7, R7 ;  /* 0x0000000700077305 */ /* 0x000ea2000021f000 */
[----:B-1----:R-:W-:-:S11]  /*0320*/  IMAD.MOV R19, RZ, RZ, -R5 ;  /* 0x000000ffff137224 */ /* 0x002fd600078e0a05 */
        /* <DEDUP_REMOVED lines=8> */
[----:B------:R-:W-:Y:S01]  /*03b0*/  IMAD.MOV.U32 R17, RZ, RZ, R12 ;  /* 0x000000ffff117224 */ /* 0x000fe200078e000c */
[----:B------:R-:W-:-:S03]  /*03c0*/  LOP3.LUT R12, RZ, R3, RZ, 0x33, !PT ;  /* 0x00000003ff0c7212 */ /* 0x000fc600078e33ff */
[----:B------:R-:W-:Y:S01]  /*03d0*/  @!P2 IMAD.MOV R17, RZ, RZ, -R17 ;  /* 0x000000ffff11a224 */ /* 0x000fe200078e0a11 */
[C---:B------:R-:W-:Y:S02]  /*03e0*/  ISETP.GE.AND P2, PT, R0.reuse, RZ, PT ;  /* 0x000000ff0000720c */ /* 0x040fe40003f46270 */
[----:B------:R-:W-:Y:S02]  /*03f0*/  LOP3.LUT R0, R0, R9, RZ, 0x3c, !PT ;  /* 0x0000000900007212 */ /* 0x000fe400078e3cff */
[----:B------:R-:W-:Y:S01]  /*0400*/  SEL R3, R12, R17, !P4 ;  /* 0x000000110c037207 */ /* 0x000fe20006000000 */
[----:B------:R-:W-:-:S03]  /*0410*/  IMAD R17, R19, R10, RZ ;  /* 0x0000000a13117224 */ /* 0x000fc600078e02ff */
[----:B------:R-:W-:Y:S01]  /*0420*/  IABS R6, R3 ;  /* 0x0000000300067213 */ /* 0x000fe20000000000 */
[----:B------:R-:W-:-:S04]  /*0430*/  IMAD.HI.U32 R4, R5, R17, R4 ;  /* 0x0000001105047227 */ /* 0x000fc800078e0004 */
[----:B------:R-:W-:Y:S02]  /*0440*/  IMAD.MOV.U32 R17, RZ, RZ, R6 ;  /* 0x000000ffff117224 */ /* 0x000fe400078e0006 */
[----:B------:R-:W-:Y:S01]  /*0450*/  IMAD.MOV.U32 R6, RZ, RZ, R14 ;  /* 0x000000ffff067224 */ /* 0x000fe200078e000e */
[----:B------:R-:W-:Y:S01]  /*0460*/  IABS R14, R9 ;  /* 0x00000009000e7213 */ /* 0x000fe20000000000 */
[----:B------:R-:W-:-:S04]  /*0470*/  IMAD.HI.U32 R4, R4, R17, RZ ;  /* 0x0000001104047227 */ /* 0x000fc800078e00ff */
[----:B------:R-:W-:Y:S02]  /*0480*/  IMAD.MOV R4, RZ, RZ, -R4 ;  /* 0x000000ffff047224 */ /* 0x000fe400078e0a04 */
[----:B------:R-:W-:Y:S02]  /*0490*/  IMAD R5, R6, R11, RZ ;  /* 0x0000000b06057224 */ /* 0x000fe400078e02ff */
[----:B------:R-:W-:Y:S02]  /*04a0*/  IMAD.MOV.U32 R6, RZ, RZ, RZ ;  /* 0x000000ffff067224 */ /* 0x000fe400078e00ff */
[----:B------:R-:W-:Y:S02]  /*04b0*/  IMAD R17, R10, R4, R17 ;  /* 0x000000040a117224 */ /* 0x000fe400078e0211 */
[----:B------:R-:W-:-:S03]  /*04c0*/  IMAD.HI.U32 R6, R7, R5, R6 ;  /* 0x0000000507067227 */ /* 0x000fc600078e0006 */
[----:B------:R-:W-:Y:S01]  /*04d0*/  ISETP.GT.U32.AND P1, PT, R10, R17, PT ;  /* 0x000000110a00720c */ /* 0x000fe20003f24070 */
[----:B------:R-:W-:Y:S02]  /*04e0*/  IMAD.MOV R14, RZ, RZ, -R14 ;  /* 0x000000ffff0e7224 */ /* 0x000fe400078e0a0e */
[----:B------:R-:W-:Y:S01]  /*04f0*/  @!P2 IMAD.MOV R13, RZ, RZ, -R13 ;  /* 0x000000ffff0da224 */ /* 0x000fe200078e0a0d */
[----:B------:R-:W-:Y:S01]  /*0500*/  ISETP.GE.AND P2, PT, R0, RZ, PT ;  /* 0x000000ff0000720c */ /* 0x000fe20003f46270 */
[----:B------:R-:W-:Y:S02]  /*0510*/  IMAD.MOV.U32 R4, RZ, RZ, R14 ;  /* 0x000000ffff047224 */ /* 0x000fe400078e000e */
[----:B------:R-:W-:Y:S01]  /*0520*/  IMAD.HI.U32 R14, R6, R15, RZ ;  /* 0x0000000f060e7227 */ /* 0x000fe200078e00ff */
[----:B------:R-:W-:Y:S02]  /*0530*/  SEL R0, R12, R13, !P4 ;  /* 0x0000000d0c007207 */ /* 0x000fe40006000000 */
[----:B------:R-:W-:Y:S01]  /*0540*/  ISETP.GE.AND P4, PT, R3, RZ, PT ;  /* 0x000000ff0300720c */ /* 0x000fe20003f86270 */
[----:B------:R-:W-:Y:S01]  /*0550*/  IMAD R6, R14, R4, R15 ;  /* 0x000000040e067224 */ /* 0x000fe200078e020f */
[----:B------:R-:W-:Y:S01]  /*0560*/  VIMNMX R8, PT, PT, R0, UR5, !PT ;  /* 0x0000000500087c48 */ /* 0x000fe2000ffe0100 */
[----:B------:R-:W-:Y:S01]  /*0570*/  @!P1 IMAD.IADD R17, R17, 0x1, -R10 ;  /* 0x0000000111119824 */ /* 0x000fe200078e0a0a */
[----:B------:R-:W1:Y:S02]  /*0580*/  LDC.64 R4, c[0x0][0x3a8] ;  /* 0x0000ea00ff047b82 */ /* 0x000e640000000a00 */
[----:B------:R-:W-:-:S02]  /*0590*/  ISETP.GT.U32.AND P0, PT, R11, R6, PT ;  /* 0x000000060b00720c */ /* 0x000fc40003f04070 */
[----:B------:R-:W-:-:S11]  /*05a0*/  ISETP.GT.U32.AND P1, PT, R10, R17, PT ;  /* 0x000000110a00720c */ /* 0x000fd60003f24070 */
[----:B------:R-:W-:Y:S02]  /*05b0*/  @!P0 IMAD.IADD R6, R6, 0x1, -R11 ;  /* 0x0000000106068824 */ /* 0x000fe400078e0a0b */
[----:B------:R-:W-:Y:S01]  /*05c0*/  @!P1 IMAD.IADD R17, R17, 0x1, -R10 ;  /* 0x0000000111119824 */ /* 0x000fe200078e0a0a */
[----:B------:R-:W-:Y:S01]  /*05d0*/  ISETP.NE.AND P1, PT, R2, RZ, PT ;  /* 0x000000ff0200720c */ /* 0x000fe20003f25270 */
[----:B------:R-:W2:Y:S01]  /*05e0*/  LDC R10, c[0x0][0x3a4] ;  /* 0x0000e900ff0a7b82 */ /* 0x000ea20000000800 */
[----:B------:R-:W-:Y:S01]  /*05f0*/  ISETP.GE.U32.AND P3, PT, R6, R11, PT ;  /* 0x0000000b0600720c */ /* 0x000fe20003f66070 */
[----:B------:R-:W-:Y:S01]  /*0600*/  @!P0 VIADD R14, R14, 0x1 ;  /* 0x000000010e0e8836 */ /* 0x000fe20000000000 */
[----:B------:R-:W-:Y:S01]  /*0610*/  ISETP.NE.AND P0, PT, R9, RZ, PT ;  /* 0x000000ff0900720c */ /* 0x000fe20003f05270 */
[----:B-1----:R-:W-:Y:S02]  /*0620*/  VIADD R11, R5, UR5 ;  /* 0x00000005050b7c36 */ /* 0x002fe40008000000 */
[----:B------:R-:W-:-:S02]  /*0630*/  IMAD.MOV.U32 R5, RZ, RZ, R17 ;  /* 0x000000ffff057224 */ /* 0x000fc400078e0011 */
[----:B------:R-:W5:Y:S01]  /*0640*/  LDC.64 R6, c[0x0][0x388] ;  /* 0x0000e200ff067b82 */ /* 0x000f620000000a00 */
[----:B------:R-:W-:Y:S01]  /*0650*/  VIADDMNMX R8, R11, 0xffffffff, R8, PT ;  /* 0xffffffff0b087846 */ /* 0x000fe20003800108 */
[----:B------:R-:W-:Y:S01]  /*0660*/  @!P4 IMAD.MOV R5, RZ, RZ, -R5 ;  /* 0x000000ffff05c224 */ /* 0x000fe200078e0a05 */
[----:B------:R-:W-:Y:S01]  /*0670*/  VIMNMX R11, PT, PT, RZ, UR5, !PT ;  /* 0x00000005ff0b7c48 */ /* 0x000fe2000ffe0100 */
[----:B----4-:R-:W-:Y:S02]  /*0680*/  UIADD3 UR5, UPT, UPT, -UR9, URZ, URZ ;  /* 0x000000ff09057290 */ /* 0x010fe4000fffe1ff */
[----:B------:R-:W-:Y:S01]  /*0690*/  @P3 VIADD R14, R14, 0x1 ;  /* 0x000000010e0e3836 */ /* 0x000fe20000000000 */
[----:B------:R-:W-:Y:S02]  /*06a0*/  @!P1 LOP3.LUT R5, RZ, R2, RZ, 0x33, !PT ;  /* 0x00000002ff059212 */ /* 0x000fe400078e33ff */
[----:B------:R-:W-:Y:S01]  /*06b0*/  IADD3 R8, PT, PT, R8, UR4, -R11 ;  /* 0x0000000408087c10 */ /* 0x000fe2000fffe80b */
[----:B------:R-:W-:Y:S01]  /*06c0*/  IMAD.MOV.U32 R3, RZ, RZ, R14 ;  /* 0x000000ffff037224 */ /* 0x000fe200078e000e */
[----:B------:R-:W-:-:S02]  /*06d0*/  UIADD3 UR4, UPT, UPT, -UR8, URZ, URZ ;  /* 0x000000ff08047290 */ /* 0x000fc4000fffe1ff */
[----:B------:R-:W-:Y:S01]  /*06e0*/  VIMNMX R2, PT, PT, R5, UR8, !PT ;  /* 0x0000000805027c48 */ /* 0x000fe2000ffe0100 */
[----:B------:R-:W-:Y:S01]  /*06f0*/  UISETP.LT.AND UP1, UPT, URZ, UR5, UPT ;  /* 0x00000005ff00728c */ /* 0x000fe2000bf21270 */
[----:B------:R-:W-:Y:S01]  /*0700*/  @!P2 IMAD.MOV R3, RZ, RZ, -R3 ;  /* 0x000000ffff03a224 */ /* 0x000fe200078e0a03 */
[----:B------:R-:W-:Y:S01]  /*0710*/  @!P0 LOP3.LUT R3, RZ, R9, RZ, 0x33, !PT ;  /* 0x00000009ff038212 */ /* 0x000fe200078e33ff */
[----:B------:R-:W-:Y:S01]  /*0720*/  VIADD R9, R4, UR8 ;  /* 0x0000000804097c36 */ /* 0x000fe20008000000 */
[----:B------:R-:W-:Y:S01]  /*0730*/  UISETP.LT.AND UP0, UPT, URZ, UR4, UPT ;  /* 0x00000004ff00728c */ /* 0x000fe2000bf01270 */
[----:B--2---:R-:W-:Y:S01]  /*0740*/  VIADD R11, R10, UR9 ;  /* 0x000000090a0b7c36 */ /* 0x004fe20008000000 */
[----:B------:R-:W-:Y:S01]  /*0750*/  VIMNMX R4, PT, PT, R3, UR9, !PT ;  /* 0x0000000903047c48 */ /* 0x000fe2000ffe0100 */
[----:B------:R-:W-:Y:S01]  /*0760*/  USEL UR5, URZ, UR5, !UP1 ;  /* 0x00000005ff057287 */ /* 0x000fe2000c800000 */
[----:B------:R-:W-:Y:S01]  /*0770*/  VIADDMNMX R2, R9, 0xffffffff, R2, PT ;  /* 0xffffffff09027846 */ /* 0x000fe20003800102 */
[----:B------:R-:W-:Y:S01]  /*0780*/  USEL UR4, URZ, UR4, !UP0 ;  /* 0x00000004ff047287 */ /* 0x000fe2000c000000 */
[----:B------:R-:W-:Y:S01]  /*0790*/  VIADDMNMX R4, R11, 0xffffffff, R4, PT ;  /* 0xffffffff0b047846 */ /* 0x000fe20003800104 */
[----:B-----5:R-:W-:Y:S01]  /*07a0*/  IMAD R10, R6, UR7, RZ ;  /* 0x00000007060a7c24 */ /* 0x020fe2000f8e02ff */
[----:B------:R-:W-:Y:S01]  /*07b0*/  VIMNMX R9, PT, PT, RZ, UR8, !PT ;  /* 0x00000008ff097c48 */ /* 0x000fe2000ffe0100 */
[----:B------:R-:W-:Y:S01]  /*07c0*/  IMAD R13, R7, UR6, RZ ;  /* 0x00000006070d7c24 */ /* 0x000fe2000f8e02ff */
[----:B------:R-:W-:Y:S01]  /*07d0*/  VIMNMX R11, PT, PT, RZ, UR9, !PT ;  /* 0x00000009ff0b7c48 */ /* 0x000fe2000ffe0100 */
[----:B------:R-:W1:Y:S01]  /*07e0*/  LDC.64 R6, c[0x0][0x380] ;  /* 0x0000e000ff067b82 */ /* 0x000e620000000a00 */
[----:B------:R-:W-:Y:S01]  /*07f0*/  IMAD R8, R8, UR12, RZ ;  /* 0x0000000c08087c24 */ /* 0x000fe2000f8e02ff */
[----:B------:R-:W-:Y:S01]  /*0800*/  IADD3 R2, PT, PT, R2, UR4, -R9 ;  /* 0x0000000402027c10 */ /* 0x000fe2000fffe809 */
[----:B------:R-:W2:Y:S01]  /*0810*/  LDCU.64 UR8, c[0x0][0x3c0] ;  /* 0x00007800ff0877ac */ /* 0x000ea20008000a00 */
[----:B------:R-:W-:-:S02]  /*0820*/  IADD3 R4, PT, PT, R4, UR5, -R11 ;  /* 0x0000000504047c10 */ /* 0x000fc4000fffe80b */
[----:B------:R-:W-:Y:S01]  /*0830*/  SHF.R.S32.HI R11, RZ, 0x1f, R10 ;  /* 0x0000001fff0b7819 */ /* 0x000fe2000001140a */
[----:B0-----:R-:W-:Y:S01]  /*0840*/  IMAD R9, R2, UR11, RZ ;  /* 0x0000000b02097c24 */ /* 0x001fe2000f8e02ff */
[--C-:B------:R-:W-:Y:S01]  /*0850*/  IADD3 R12, P0, P1, R8, R10, R13.reuse ;  /* 0x0000000a080c7210 */ /* 0x100fe2000791e00d */
[----:B------:R-:W-:Y:S01]  /*0860*/  IMAD R4, R4, UR10, RZ ;  /* 0x0000000a04047c24 */ /* 0x000fe2000f8e02ff */
[----:B------:R-:W-:Y:S01]  /*0870*/  SHF.R.S32.HI R10, RZ, 0x1f, R13 ;  /* 0x0000001fff0a7819 */ /* 0x000fe2000001140d */
[----:B------:R-:W0:Y:S01]  /*0880*/  LDCU.64 UR4, c[0x0][0x358] ;  /* 0x00006b00ff0477ac */ /* 0x000e220008000a00 */
[----:B------:R-:W-:Y:S01]  /*0890*/  SHF.R.S32.HI R8, RZ, 0x1f, R8 ;  /* 0x0000001fff087819 */ /* 0x000fe20000011408 */
[----:B------:R-:W3:Y:S03]  /*08a0*/  LDCU UR10, c[0x0][0x3c8] ;  /* 0x00007900ff0a77ac */ /* 0x000ee60008000800 */
[----:B------:R-:W-:-:S02]  /*08b0*/  IADD3.X R8, PT, PT, R8, R11, R10, P0, P1 ;  /* 0x0000000b08087210 */ /* 0x000fc400007e240a */
[--C-:B------:R-:W-:Y:S01]  /*08c0*/  IADD3 R2, P0, P1, R4, R12, R9.reuse ;  /* 0x0000000c04027210 */ /* 0x100fe2000791e009 */
[----:B------:R-:W4:Y:S01]  /*08d0*/  LDC.64 R10, c[0x0][0x3b8] ;  /* 0x0000ee00ff0a7b82 */ /* 0x000f220000000a00 */
[----:B------:R-:W-:Y:S02]  /*08e0*/  SHF.R.S32.HI R4, RZ, 0x1f, R4 ;  /* 0x0000001fff047819 */ /* 0x000fe40000011404 */
[----:B------:R-:W-:-:S04]  /*08f0*/  SHF.R.S32.HI R9, RZ, 0x1f, R9 ;  /* 0x0000001fff097819 */ /* 0x000fc80000011409 */
[----:B------:R-:W-:Y:S02]  /*0900*/  IADD3.X R4, PT, PT, R4, R8, R9, P0, P1 ;  /* 0x0000000804047210 */ /* 0x000fe400007e2409 */
[C---:B-1----:R-:W-:Y:S01]  /*0910*/  LEA R6, P0, R2.reuse, R6, 0x3 ;  /* 0x0000000602067211 */ /* 0x042fe200078018ff */
[----:B------:R-:W1:Y:S03]  /*0920*/  LDC.64 R8, c[0x0][0x3b0] ;  /* 0x0000ec00ff087b82 */ /* 0x000e660000000a00 */
[----:B------:R-:W-:-:S06]  /*0930*/  LEA.HI.X R7, R2, R7, R4, 0x3, P0 ;  /* 0x0000000702077211 */ /* 0x000fcc00000f1c04 */
[----:B0-----:R-:W5:Y:S01]  /*0940*/  LDG.E.64 R6, desc[UR4][R6.64] ;  /* 0x0000000406067981 */ /* 0x001f62000c1e1b00 */
[----:B---3--:R-:W-:Y:S02]  /*0950*/  IMAD R4, R0, UR10, RZ ;  /* 0x0000000a00047c24 */ /* 0x008fe4000f8e02ff */
[----:B--2---:R-:W-:Y:S02]  /*0960*/  IMAD R0, R5, UR9, RZ ;  /* 0x0000000905007c24 */ /* 0x004fe4000f8e02ff */
[----:B----4-:R-:W-:Y:S02]  /*0970*/  IMAD R2, R10, UR7, RZ ;  /* 0x000000070a027c24 */ /* 0x010fe4000f8e02ff */
[----:B------:R-:W-:Y:S02]  /*0980*/  IMAD R11, R11, UR6, RZ ;  /* 0x000000060b0b7c24 */ /* 0x000fe4000f8e02ff */
[----:B------:R-:W-:Y:S01]  /*0990*/  IMAD R3, R3, UR8, RZ ;  /* 0x0000000803037c24 */ /* 0x000fe2000f8e02ff */
[----:B------:R-:W-:-:S02]  /*09a0*/  SHF.R.S32.HI R5, RZ, 0x1f, R2 ;  /* 0x0000001fff057819 */ /* 0x000fc40000011402 */
        /* <DEDUP_REMOVED lines=8> */
[----:B-1----:R-:W-:-:S04]  /*0a30*/  LEA R8, P0, R2, R8, 0x3 ;  /* 0x0000000802087211 */ /* 0x002fc800078018ff */
[----:B------:R-:W-:-:S05]  /*0a40*/  LEA.HI.X R9, R2, R9, R0, 0x3, P0 ;  /* 0x0000000902097211 */ /* 0x000fca00000f1c00 */
[----:B-----5:R-:W-:Y:S01]  /*0a50*/  STG.E.64 desc[UR4][R8.64], R6 ;  /* 0x0000000608007986 */ /* 0x020fe2000c101b04 */
[----:B------:R-:W-:Y:S05]  /*0a60*/  EXIT ;  /* 0x000000000000794d */ /* 0x000fea0003800000 */
.L_x_1:
        /* <DEDUP_REMOVED lines=9> */
.L_x_8:


//--------------------- .text._Z44VolumetricReplicationPadding_updateGradInputIfEv15THCDeviceTensorIT_Li5Ei16DefaultPtrTraitsES3_iiiiii --------------------------
	.section	.text._Z44VolumetricReplicationPadding_updateGradInputIfEv15THCDeviceTensorIT_Li5Ei16DefaultPtrTraitsES3_iiiiii,"ax",@progbits
	.align	128
        .global         _Z44VolumetricReplicationPadding_updateGradInputIfEv15THCDeviceTensorIT_Li5Ei16DefaultPtrTraitsES3_iiiiii
        .type           _Z44VolumetricReplicationPadding_updateGradInputIfEv15THCDeviceTensorIT_Li5Ei16DefaultPtrTraitsES3_iiiiii,@function
        .size           _Z44VolumetricReplicationPadding_updateGradInputIfEv15THCDeviceTensorIT_Li5Ei16DefaultPtrTraitsES3_iiiiii,(.L_x_9 - _Z44VolumetricReplicationPadding_updateGradInputIfEv15THCDeviceTensorIT_Li5Ei16DefaultPtrTraitsES3_iiiiii)
        .other          _Z44VolumetricReplicationPadding_updateGradInputIfEv15THCDeviceTensorIT_Li5Ei16DefaultPtrTraitsES3_iiiiii,@"STO_CUDA_ENTRY STV_DEFAULT"
_Z44VolumetricReplicationPadding_updateGradInputIfEv15THCDeviceTensorIT_Li5Ei16DefaultPtrTraitsES3_iiiiii:
.text._Z44VolumetricReplicationPadding_updateGradInputIfEv15THCDeviceTensorIT_Li5Ei16DefaultPtrTraitsES3_iiiiii:
        /* <DEDUP_REMOVED lines=74> */
[----:B------:R-:W-:Y:S02]  /*04a0*/  IMAD.MOV.U32 R14, RZ, RZ, R16 ;  /* 0x000000ffff0e7224 */ /* 0x000fe400078e0010 */
[----:B------:R-:W-:-:S04]  /*04b0*/  IMAD.HI.U32 R6, R6, R15, RZ ;  /* 0x0000000f06067227 */ /* 0x000fc800078e00ff */
[----:B------:R-:W-:-:S04]  /*04c0*/  IMAD.HI.U32 R4, R4, R7, RZ ;  /* 0x0000000704047227 */ /* 0x000fc800078e00ff */
[----:B------:R-:W-:Y:S02]  /*04d0*/  IMAD R14, R6, R14, R15 ;  /* 0x0000000e060e7224 */ /* 0x000fe400078e020f */
[----:B------:R-:W-:-:S03]  /*04e0*/  IMAD.MOV R4, RZ, RZ, -R4 ;  /* 0x000000ffff047224 */ /* 0x000fc600078e0a04 */
[----:B------:R-:W-:Y:S01]  /*04f0*/  ISETP.GT.U32.AND P4, PT, R11, R14, PT ;  /* 0x0000000e0b00720c */ /* 0x000fe20003f84070 */
[C---:B------:R-:W-:Y:S02]  /*0500*/  IMAD R7, R10.reuse, R4, R7 ;  /* 0x000000040a077224 */ /* 0x040fe400078e0207 */
[----:B------:R-:W0:Y:S03]  /*0510*/  LDC.64 R4, c[0x0][0x3b8] ;  /* 0x0000ee00ff047b82 */ /* 0x000e260000000a00 */
[----:B------:R-:W-:-:S07]  /*0520*/  ISETP.GT.U32.AND P0, PT, R10, R7, PT ;  /* 0x000000070a00720c */ /* 0x000fce0003f04070 */
[----:B------:R-:W-:Y:S02]  /*0530*/  @!P4 IMAD.IADD R14, R14, 0x1, -R11 ;  /* 0x000000010e0ec824 */ /* 0x000fe400078e0a0b */
[----:B------:R-:W-:-:S03]  /*0540*/  @!P4 VIADD R6, R6, 0x1 ;  /* 0x000000010606c836 */ /* 0x000fc60000000000 */
[----:B------:R-:W-:Y:S01]  /*0550*/  ISETP.GE.U32.AND P2, PT, R14, R11, PT ;  /* 0x0000000b0e00720c */ /* 0x000fe20003f46070 */
[----:B------:R-:W-:Y:S01]  /*0560*/  @!P0 IMAD.IADD R7, R7, 0x1, -R10 ;  /* 0x0000000107078824 */ /* 0x000fe200078e0a0a */
[C---:B------:R-:W-:Y:S02]  /*0570*/  ISETP.GE.AND P0, PT, R0.reuse, RZ, PT ;  /* 0x000000ff0000720c */ /* 0x040fe40003f06270 */
[----:B------:R-:W-:Y:S02]  /*0580*/  LOP3.LUT R0, R0, R9, RZ, 0x3c, !PT ;  /* 0x0000000900007212 */ /* 0x000fe400078e3cff */
[----:B------:R-:W-:Y:S02]  /*0590*/  ISETP.GT.U32.AND P1, PT, R10, R7, PT ;  /* 0x000000070a00720c */ /* 0x000fe40003f24070 */
[----:B------:R-:W-:Y:S01]  /*05a0*/  ISETP.GE.AND P4, PT, R0, RZ, PT ;  /* 0x000000ff0000720c */ /* 0x000fe20003f86270 */
[----:B0-----:R-:W-:Y:S02]  /*05b0*/  IMAD R0, R4, UR8, RZ ;  /* 0x0000000804007c24 */ /* 0x001fe4000f8e02ff */
[----:B-----5:R-:W-:-:S02]  /*05c0*/  IMAD R11, R5, UR7, RZ ;  /* 0x00000007050b7c24 */ /* 0x020fc4000f8e02ff */
[----:B------:R-:W-:Y:S01]  /*05d0*/  @P2 VIADD R6, R6, 0x1 ;  /* 0x0000000106062836 */ /* 0x000fe20000000000 */
[----:B------:R-:W-:Y:S01]  /*05e0*/  ISETP.NE.AND P2, PT, R2, RZ, PT ;  /* 0x000000ff0200720c */ /* 0x000fe20003f45270 */
[----:B------:R-:W-:Y:S01]  /*05f0*/  @!P0 IMAD.MOV R8, RZ, RZ, -R8 ;  /* 0x000000ffff088224 */ /* 0x000fe200078e0a08 */
[----:B------:R-:W-:Y:S01]  /*0600*/  ISETP.NE.AND P0, PT, R9, RZ, PT ;  /* 0x000000ff0900720c */ /* 0x000fe20003f05270 */
[----:B------:R-:W0:Y:S02]  /*0610*/  LDC.64 R4, c[0x0][0x3b0] ;  /* 0x0000ec00ff047b82 */ /* 0x000e240000000a00 */
[----:B------:R-:W-:Y:S01]  /*0620*/  @!P1 IMAD.IADD R7, R7, 0x1, -R10 ;  /* 0x0000000107079824 */ /* 0x000fe200078e0a0a */
[----:B------:R-:W-:Y:S01]  /*0630*/  SEL R3, R3, R8, !P3 ;  /* 0x0000000803037207 */ /* 0x000fe20005800000 */
[----:B------:R-:W-:Y:S02]  /*0640*/  @!P4 IMAD.MOV R6, RZ, RZ, -R6 ;  /* 0x000000ffff06c224 */ /* 0x000fe400078e0a06 */
[----:B------:R-:W-:-:S02]  /*0650*/  @!P5 IMAD.MOV R7, RZ, RZ, -R7 ;  /* 0x000000ffff07d224 */ /* 0x000fc400078e0a07 */
[----:B------:R-:W-:Y:S02]  /*0660*/  IMAD R8, R3, UR6, RZ ;  /* 0x0000000603087c24 */ /* 0x000fe4000f8e02ff */
[----:B------:R-:W-:Y:S02]  /*0670*/  @!P2 LOP3.LUT R7, RZ, R2, RZ, 0x33, !PT ;  /* 0x00000002ff07a212 */ /* 0x000fe400078e33ff */
[----:B------:R-:W-:Y:S02]  /*0680*/  @!P0 LOP3.LUT R6, RZ, R9, RZ, 0x33, !PT ;  /* 0x00000009ff068212 */ /* 0x000fe400078e33ff */
[----:B------:R-:W-:Y:S01]  /*0690*/  SHF.R.S32.HI R2, RZ, 0x1f, R0 ;  /* 0x0000001fff027819 */ /* 0x000fe20000011400 */
[----:B---3--:R-:W-:Y:S01]  /*06a0*/  IMAD R9, R7, UR5, RZ ;  /* 0x0000000507097c24 */ /* 0x008fe2000f8e02ff */
[--C-:B------:R-:W-:Y:S01]  /*06b0*/  IADD3 R10, P0, P1, R8, R0, R11.reuse ;  /* 0x00000000080a7210 */ /* 0x100fe2000791e00b */
[----:B------:R-:W-:Y:S01]  /*06c0*/  IMAD R0, R6, UR4, RZ ;  /* 0x0000000406007c24 */ /* 0x000fe2000f8e02ff */
[----:B------:R-:W-:-:S02]  /*06d0*/  SHF.R.S32.HI R11, RZ, 0x1f, R11 ;  /* 0x0000001fff0b7819 */ /* 0x000fc4000001140b */
        /* <DEDUP_REMOVED lines=8> */
[----:B------:R-:W-:-:S05]  /*0760*/  LEA.HI.X R5, R2, R5, R0, 0x2, P0 ;  /* 0x0000000502057211 */ /* 0x000fca00000f1400 */
[----:B------:R1:W3:Y:S01]  /*0770*/  LDG.E R0, desc[UR10][R4.64] ;  /* 0x0000000a04007981 */ /* 0x0002e2000c1e1900 */
[----:B------:R-:W-:Y:S01]  /*0780*/  VIMNMX R8, PT, PT, R3, UR9, !PT ;  /* 0x0000000903087c48 */ /* 0x000fe2000ffe0100 */
[----:B------:R-:W-:Y:S01]  /*0790*/  UIADD3 UR4, UPT, UPT, -UR9, URZ, URZ ;  /* 0x000000ff09047290 */ /* 0x000fe2000fffe1ff */
[----:B------:R-:W0:Y:S01]  /*07a0*/  LDC.64 R2, c[0x0][0x388] ;  /* 0x0000e200ff027b82 */ /* 0x000e220000000a00 */
[----:B------:R-:W-:Y:S01]  /*07b0*/  VIMNMX R6, PT, PT, R6, UR13, !PT ;  /* 0x0000000d06067c48 */ /* 0x000fe2000ffe0100 */
[----:B------:R-:W-:Y:S02]  /*07c0*/  UIADD3 UR5, UPT, UPT, -UR12, URZ, URZ ;  /* 0x000000ff0c057290 */ /* 0x000fe4000fffe1ff */
[----:B------:R-:W-:Y:S01]  /*07d0*/  VIMNMX R7, PT, PT, R7, UR12, !PT ;  /* 0x0000000c07077c48 */ /* 0x000fe2000ffe0100 */
[----:B------:R-:W-:Y:S01]  /*07e0*/  UISETP.LT.AND UP0, UPT, URZ, UR4, UPT ;  /* 0x00000004ff00728c */ /* 0x000fe2000bf01270 */
        /* <DEDUP_REMOVED lines=13> */
[----:B------:R-:W-:-:S02]  /*08c0*/  IADD3 R8, PT, PT, R8, UR4, -R5 ;  /* 0x0000000408087c10 */ /* 0x000fc4000fffe805 */
[----:B------:R-:W1:Y:S01]  /*08d0*/  LDC.64 R4, c[0x0][0x380] ;  /* 0x0000e000ff047b82 */ /* 0x000e620000000a00 */
[----:B------:R-:W-:Y:S02]  /*08e0*/  VIMNMX R6, PT, PT, RZ, UR12, !PT ;  /* 0x0000000cff067c48 */ /* 0x000fe4000ffe0100 */
[----:B------:R-:W-:Y:S01]  /*08f0*/  VIMNMX R10, PT, PT, RZ, UR13, !PT ;  /* 0x0000000dff0a7c48 */ /* 0x000fe2000ffe0100 */
[----:B0-----:R-:W-:Y:S01]  /*0900*/  IMAD R2, R2, UR8, RZ ;  /* 0x0000000802027c24 */ /* 0x001fe2000f8e02ff */
[----:B------:R-:W-:Y:S01]  /*0910*/  IADD3 R6, PT, PT, R7, UR5, -R6 ;  /* 0x0000000507067c10 */ /* 0x000fe2000fffe806 */
[----:B------:R-:W-:Y:S01]  /*0920*/  IMAD R3, R3, UR7, RZ ;  /* 0x0000000703037c24 */ /* 0x000fe2000f8e02ff */
[----:B------:R-:W-:Y:S01]  /*0930*/  IADD3 R9, PT, PT, R9, UR6, -R10 ;  /* 0x0000000609097c10 */ /* 0x000fe2000fffe80a */
[----:B------:R-:W-:Y:S01]  /*0940*/  IMAD R8, R8, UR16, RZ ;  /* 0x0000001008087c24 */ /* 0x000fe2000f8e02ff */
[----:B------:R-:W-:Y:S01]  /*0950*/  SHF.R.S32.HI R7, RZ, 0x1f, R2 ;  /* 0x0000001fff077819 */ /* 0x000fe20000011402 */
[----:B------:R-:W-:-:S02]  /*0960*/  IMAD R6, R6, UR15, RZ ;  /* 0x0000000f06067c24 */ /* 0x000fc4000f8e02ff */
        /* <DEDUP_REMOVED lines=11> */
[----:B---3--:R-:W-:Y:S01]  /*0a20*/  REDG.E.ADD.F32.FTZ.RN.STRONG.GPU desc[UR10][R4.64], R0 ;  /* 0x00000000040079a6 */ /* 0x008fe2000c12f30a */
[----:B------:R-:W-:Y:S05]  /*0a30*/  EXIT ;  /* 0x000000000000794d */ /* 0x000fea0003800000 */
.L_x_2:
        /* <DEDUP_REMOVED lines=12> */
.L_x_9:


//--------------------- .text._Z41VolumetricReplicationPadding_updateOutputIfEv15THCDeviceTensorIT_Li5Ei16DefaultPtrTraitsES3_iiiiii --------------------------
	.section	.text._Z41VolumetricReplicationPadding_updateOutputIfEv15THCDeviceTensorIT_Li5Ei16DefaultPtrTraitsES3_iiiiii,"ax",@progbits
	.align	128
        .global         _Z41VolumetricReplicationPadding_updateOutputIfEv15THCDeviceTensorIT_Li5Ei16DefaultPtrTraitsES3_iiiiii
        .type           _Z41VolumetricReplicationPadding_updateOutputIfEv15THCDeviceTensorIT_Li5Ei16DefaultPtrTraitsES3_iiiiii,@function
        .size           _Z41VolumetricReplicationPadding_updateOutputIfEv15THCDeviceTensorIT_Li5Ei16DefaultPtrTraitsES3_iiiiii,(.L_x_10 - _Z41VolumetricReplicationPadding_updateOutputIfEv15THCDeviceTensorIT_Li5Ei16DefaultPtrTraitsES3_iiiiii)
        .other          _Z41VolumetricReplicationPadding_updateOutputIfEv15THCDeviceTensorIT_Li5Ei16DefaultPtrTraitsES3_iiiiii,@"STO_CUDA_ENTRY STV_DEFAULT"
_Z41VolumetricReplicationPadding_updateOutputIfEv15THCDeviceTensorIT_Li5Ei16DefaultPtrTraitsES3_iiiiii:
.text._Z41VolumetricReplicationPadding_updateOutputIfEv15THCDeviceTensorIT_Li5Ei16DefaultPtrTraitsES3_iiiiii:
        /* <DEDUP_REMOVED lines=145> */
[----:B-1----:R-:W-:-:S04]  /*0910*/  LEA R8, P0, R2, R6, 0x2 ;  /* 0x0000000602087211 */ /* 0x002fc800078010ff */
[----:B------:R-:W-:Y:S02]  /*0920*/  LEA.HI.X R9, R2, R7, R4, 0x2, P0 ;  /* 0x0000000702097211 */ /* 0x000fe400000f1404 */
[----:B------:R-:W1:Y:S04]  /*0930*/  LDC.64 R6, c[0x0][0x3b0] ;  /* 0x0000ec00ff067b82 */ /* 0x000e680000000a00 */
[----:B0-----:R0:W5:Y:S01]  /*0940*/  LDG.E R9, desc[UR4][R8.64] ;  /* 0x0000000408097981 */ /* 0x001162000c1e1900 */
[----:B---3--:R-:W-:Y:S02]  /*0950*/  IMAD R4, R0, UR10, RZ ;  /* 0x0000000a00047c24 */ /* 0x008fe4000f8e02ff */
[----:B--2---:R-:W-:Y:S02]  /*0960*/  IMAD R0, R5, UR9, RZ ;  /* 0x0000000905007c24 */ /* 0x004fe4000f8e02ff */
[----:B----4-:R-:W-:-:S02]  /*0970*/  IMAD R2, R10, UR7, RZ ;  /* 0x000000070a027c24 */ /* 0x010fc4000f8e02ff */
[----:B------:R-:W-:Y:S02]  /*0980*/  IMAD R11, R11, UR6, RZ ;  /* 0x000000060b0b7c24 */ /* 0x000fe4000f8e02ff */
[----:B------:R-:W-:Y:S01]  /*0990*/  IMAD R3, R3, UR8, RZ ;  /* 0x0000000803037c24 */ /* 0x000fe2000f8e02ff */
[----:B------:R-:W-:Y:S02]  /*09a0*/  SHF.R.S32.HI R5, RZ, 0x1f, R2 ;  /* 0x0000001fff057819 */ /* 0x000fe40000011402 */
[--C-:B0-----:R-:W-:Y:S02]  /*09b0*/  IADD3 R8, P0, P1, R4, R2, R11.reuse ;  /* 0x0000000204087210 */ /* 0x101fe4000791e00b */
        /* <DEDUP_REMOVED lines=9> */
[----:B-----5:R-:W-:Y:S01]  /*0a50*/  STG.E desc[UR4][R6.64], R9 ;  /* 0x0000000906007986 */ /* 0x020fe2000c101904 */
[----:B------:R-:W-:Y:S05]  /*0a60*/  EXIT ;  /* 0x000000000000794d */ /* 0x000fea0003800000 */
.L_x_3:
        /* <DEDUP_REMOVED lines=9> */
.L_x_10:


//--------------------- .text._Z44VolumetricReplicationPadding_updateGradInputIN3c104HalfEEv15THCDeviceTensorIT_Li5Ei16DefaultPtrTraitsES5_iiiiii --------------------------
	.section	.text._Z44VolumetricReplicationPadding_updateGradInputIN3c104HalfEEv15THCDeviceTensorIT_Li5Ei16DefaultPtrTraitsES5_iiiiii,"ax",@progbits
	.align	128
        .global         _Z44VolumetricReplicationPadding_updateGradInputIN3c104HalfEEv15THCDeviceTensorIT_Li5Ei16DefaultPtrTraitsES5_iiiiii
        .type           _Z44VolumetricReplicationPadding_updateGradInputIN3c104HalfEEv15THCDeviceTensorIT_Li5Ei16DefaultPtrTraitsES5_iiiiii,@function
        .size           _Z44VolumetricReplicationPadding_updateGradInputIN3c104HalfEEv15THCDeviceTensorIT_Li5Ei16DefaultPtrTraitsES5_iiiiii,(.L_x_11 - _Z44VolumetricReplicationPadding_updateGradInputIN3c104HalfEEv15THCDeviceTensorIT_Li5Ei16DefaultPtrTraitsES5_iiiiii)
        .other          _Z44VolumetricReplicationPadding_updateGradInputIN3c104HalfEEv15THCDeviceTensorIT_Li5Ei16DefaultPtrTraitsES5_iiiiii,@"STO_CUDA_ENTRY STV_DEFAULT"
_Z44VolumetricReplicationPadding_updateGradInputIN3c104HalfEEv15THCDeviceTensorIT_Li5Ei16DefaultPtrTraitsES5_iiiiii:
.text._Z44VolumetricReplicationPadding_updateGradInputIN3c104HalfEEv15THCDeviceTensorIT_Li5Ei16DefaultPtrTraitsES5_iiiiii:
        /* <DEDUP_REMOVED lines=17> */
[----:B------:R-:W2:Y:S01]  /*0110*/  S2UR UR8, SR_CTAID.Z ;  /* 0x00000000000879c3 */ /* 0x000ea20000002700 */
[----:B------:R-:W-:Y:S01]  /*0120*/  IABS R11, R9 ;  /* 0x00000009000b7213 */ /* 0x000fe20000000000 */
[----:B------:R-:W3:Y:S01]  /*0130*/  LDCU UR10, c[0x0][0x3e8] ;  /* 0x00007d00ff0a77ac */ /* 0x000ee20008000800 */
[----:B------:R-:W-:Y:S02]  /*0140*/  ISETP.NE.AND P4, PT, R3, RZ, PT ;  /* 0x000000ff0300720c */ /* 0x000fe40003f85270 */
[----:B------:R-:W-:Y:S01]  /*0150*/  ISETP.GE.AND P3, PT, R0, RZ, PT ;  /* 0x000000ff0000720c */ /* 0x000fe20003f66270 */
[----:B------:R-:W4:Y:S01]  /*0160*/  I2F.RP R14, R11 ;  /* 0x0000000b000e7306 */ /* 0x000f220000209400 */
[----:B------:R-:W2:Y:S01]  /*0170*/  LDCU UR11, c[0x0][0x3e0] ;  /* 0x00007c00ff0b77ac */ /* 0x000ea20008000800 */
[----:B------:R-:W2:Y:S01]  /*0180*/  S2UR UR7, SR_CTAID.Y ;  /* 0x00000000000779c3 */ /* 0x000ea20000002600 */
[----:B------:R-:W2:Y:S05]  /*0190*/  LDCU UR14, c[0x0][0x3c8] ;  /* 0x00007900ff0e77ac */ /* 0x000eaa0008000800 */
[----:B-1----:R-:W1:Y:S01]  /*01a0*/  MUFU.RCP R6, R6 ;  /* 0x0000000600067308 */ /* 0x002e620000001000 */
[----:B0-----:R-:W-:Y:S01]  /*01b0*/  UIADD3 UR4, UPT, UPT, -UR9, URZ, URZ ;  /* 0x000000ff09047290 */ /* 0x001fe2000fffe1ff */
[----:B------:R-:W0:Y:S03]  /*01c0*/  LDCU UR15, c[0x0][0x398] ;  /* 0x00007300ff0f77ac */ /* 0x000e260008000800 */
[----:B------:R-:W-:-:S03]  /*01d0*/  UISETP.LT.AND UP0, UPT, URZ, UR4, UPT ;  /* 0x00000004ff00728c */ /* 0x000fc6000bf01270 */
[----:B----4-:R-:W-:Y:S01]  /*01e0*/  MUFU.RCP R14, R14 ;  /* 0x0000000e000e7308 */ /* 0x010fe20000001000 */
[----:B---3--:R-:W-:Y:S02]  /*01f0*/  UIADD3 UR5, UPT, UPT, -UR10, URZ, URZ ;  /* 0x000000ff0a057290 */ /* 0x008fe4000fffe1ff */
[----:B--2---:R-:W-:Y:S01]  /*0200*/  UIADD3 UR6, UPT, UPT, -UR11, URZ, URZ ;  /* 0x000000ff0b067290 */ /* 0x004fe2000fffe1ff */
[----:B------:R-:W2:Y:S01]  /*0210*/  LDCU.64 UR12, c[0x0][0x3c0] ;  /* 0x00007800ff0c77ac */ /* 0x000ea20008000a00 */
[----:B-1----:R-:W-:Y:S01]  /*0220*/  VIADD R4, R6, 0xffffffe ;  /* 0x0ffffffe06047836 */ /* 0x002fe20000000000 */
[----:B------:R-:W1:Y:S02]  /*0230*/  LDCU.64 UR16, c[0x0][0x390] ;  /* 0x00007200ff1077ac */ /* 0x000e640008000a00 */
[----:B------:R-:W3:Y:S01]  /*0240*/  I2F.RP R6, R10 ;  /* 0x0000000a00067306 */ /* 0x000ee20000209400 */
[----:B------:R-:W-:Y:S02]  /*0250*/  USEL UR4, URZ, UR4, !UP0 ;  /* 0x00000004ff047287 */ /* 0x000fe4000c000000 */
[----:B------:R-:W-:-:S02]  /*0260*/  UISETP.LT.AND UP1, UPT, URZ, UR5, UPT ;  /* 0x00000005ff00728c */ /* 0x000fc4000bf21270 */
[----:B------:R-:W-:-:S03]  /*0270*/  UISETP.LT.AND UP2, UPT, URZ, UR6, UPT ;  /* 0x00000006ff00728c */ /* 0x000fc6000bf41270 */
[----:B------:R4:W0:Y:S01]  /*0280*/  F2I.FTZ.U32.TRUNC.NTZ R5, R4 ;  /* 0x0000000400057305 */ /* 0x000822000021f000 */
[----:B------:R-:W-:Y:S02]  /*0290*/  USEL UR5, URZ, UR5, !UP1 ;  /* 0x00000005ff057287 */ /* 0x000fe4000c800000 */
[----:B------:R-:W-:-:S05]  /*02a0*/  USEL UR6, URZ, UR6, !UP2 ;  /* 0x00000006ff067287 */ /* 0x000fca000d000000 */
[----:B---3--:R-:W3:Y:S01]  /*02b0*/  MUFU.RCP R6, R6 ;  /* 0x0000000600067308 */ /* 0x008ee20000001000 */
[----:B----4-:R-:W-:Y:S02]  /*02c0*/  IMAD.MOV.U32 R4, RZ, RZ, RZ ;  /* 0x000000ffff047224 */ /* 0x010fe400078e00ff */
[----:B0-----:R-:W-:-:S04]  /*02d0*/  IMAD.MOV R7, RZ, RZ, -R5 ;  /* 0x000000ffff077224 */ /* 0x001fc800078e0a05 */
[----:B------:R-:W-:-:S04]  /*02e0*/  IMAD R7, R7, R8, RZ ;  /* 0x0000000807077224 */ /* 0x000fc800078e02ff */
[----:B------:R-:W-:Y:S01]  /*02f0*/  IMAD.HI.U32 R12, R5, R7, R4 ;  /* 0x00000007050c7227 */ /* 0x000fe200078e0004 */
[C---:B------:R-:W-:Y:S02]  /*0300*/  LOP3.LUT R4, R0.reuse, R3, RZ, 0x3c, !PT ;  /* 0x0000000300047212 */ /* 0x040fe400078e3cff */
[----:B------:R-:W-:Y:S01]  /*0310*/  LOP3.LUT R0, R0, R9, RZ, 0x3c, !PT ;  /* 0x0000000900007212 */ /* 0x000fe200078e3cff */
[----:B---3--:R-:W-:Y:S01]  /*0320*/  VIADD R5, R6, 0xffffffe ;  /* 0x0ffffffe06057836 */ /* 0x008fe20000000000 */
[----:B------:R-:W-:Y:S01]  /*0330*/  ISETP.GE.AND P2, PT, R4, RZ, PT ;  /* 0x000000ff0400720c */ /* 0x000fe20003f46270 */
[----:B------:R-:W-:-:S04]  /*0340*/  IMAD.HI.U32 R12, R12, R13, RZ ;  /* 0x0000000d0c0c7227 */ /* 0x000fc800078e00ff */
[----:B------:R-:W-:Y:S01]  /*0350*/  IMAD.MOV R15, RZ, RZ, -R12 ;  /* 0x000000ffff0f7224 */ /* 0x000fe200078e0a0c */
[----:B------:R-:W0:Y:S01]  /*0360*/  F2I.FTZ.U32.TRUNC.NTZ R5, R5 ;  /* 0x0000000500057305 */ /* 0x000e22000021f000 */
[----:B------:R-:W-:Y:S02]  /*0370*/  VIADD R7, R14, 0xffffffe ;  /* 0x0ffffffe0e077836 */ /* 0x000fe40000000000 */
[----:B------:R-:W-:Y:S02]  /*0380*/  IMAD R15, R8, R15, R13 ;  /* 0x0000000f080f7224 */ /* 0x000fe400078e020d */
[----:B------:R-:W-:-:S03]  /*0390*/  IMAD.MOV.U32 R4, RZ, RZ, RZ ;  /* 0x000000ffff047224 */ /* 0x000fc600078e00ff */
[----:B------:R-:W-:Y:S01]  /*03a0*/  ISETP.GT.U32.AND P1, PT, R8, R15, PT ;  /* 0x0000000f0800720c */ /* 0x000fe20003f24070 */
[----:B------:R-:W3:Y:S01]  /*03b0*/  F2I.FTZ.U32.TRUNC.NTZ R7, R7 ;  /* 0x0000000700077305 */ /* 0x000ee2000021f000 */
[----:B0-----:R-:W-:-:S11]  /*03c0*/  IMAD.MOV R19, RZ, RZ, -R5 ;  /* 0x000000ffff137224 */ /* 0x001fd600078e0a05 */
[----:B------:R-:W-:Y:S02]  /*03d0*/  @!P1 IMAD.IADD R15, R15, 0x1, -R8 ;  /* 0x000000010f0f9824 */ /* 0x000fe400078e0a08 */
[----:B------:R-:W-:Y:S02]  /*03e0*/  @!P1 VIADD R12, R12, 0x1 ;  /* 0x000000010c0c9836 */ /* 0x000fe40000000000 */
[----:B---3--:R-:W-:Y:S01]  /*03f0*/  IMAD.MOV R14, RZ, RZ, -R7 ;  /* 0x000000ffff0e7224 */ /* 0x008fe200078e0a07 */
[----:B------:R-:W-:-:S13]  /*0400*/  ISETP.GE.U32.AND P0, PT, R15, R8, PT ;  /* 0x000000080f00720c */ /* 0x000fda0003f06070 */
[----:B------:R-:W-:-:S04]  /*0410*/  @P0 VIADD R12, R12, 0x1 ;  /* 0x000000010c0c0836 */ /* 0x000fc80000000000 */
[----:B------:R-:W-:Y:S01]  /*0420*/  IMAD.MOV.U32 R17, RZ, RZ, R12 ;  /* 0x000000ffff117224 */ /* 0x000fe200078e000c */
[----:B------:R-:W-:-:S03]  /*0430*/  LOP3.LUT R12, RZ, R3, RZ, 0x33, !PT ;  /* 0x00000003ff0c7212 */ /* 0x000fc600078e33ff */
[----:B------:R-:W-:Y:S01]  /*0440*/  @!P2 IMAD.MOV R17, RZ, RZ, -R17 ;  /* 0x000000ffff11a224 */ /* 0x000fe200078e0a11 */
[----:B------:R-:W-:Y:S01]  /*0450*/  ISETP.GT.U32.AND P2, PT, R8, R15, PT ;  /* 0x0000000f0800720c */ /* 0x000fe20003f44070 */
[----:B------:R-:W-:-:S03]  /*0460*/  IMAD.IADD R8, R15, 0x1, -R8 ;  /* 0x000000010f087824 */ /* 0x000fc600078e0a08 */
[----:B------:R-:W-:Y:S01]  /*0470*/  SEL R3, R12, R17, !P4 ;  /* 0x000000110c037207 */ /* 0x000fe20006000000 */
[----:B------:R-:W-:Y:S01]  /*0480*/  IMAD R17, R19, R10, RZ ;  /* 0x0000000a13117224 */ /* 0x000fe200078e02ff */
[----:B------:R-:W-:Y:S02]  /*0490*/  SEL R15, R8, R15, !P2 ;  /* 0x0000000f080f7207 */ /* 0x000fe40005000000 */
        /* <DEDUP_REMOVED lines=20> */
[C---:B------:R-:W-:Y:S01]  /*05e0*/  VIMNMX R3, PT, PT, R12.reuse, UR9, !PT ;  /* 0x000000090c037c48 */ /* 0x040fe2000ffe0100 */
[----:B------:R-:W-:Y:S01]  /*05f0*/  @!P1 IMAD.IADD R17, R17, 0x1, -R10 ;  /* 0x0000000111119824 */ /* 0x000fe200078e0a0a */
[----:B------:R-:W0:Y:S01]  /*0600*/  LDC.64 R4, c[0x0][0x3a8] ;  /* 0x0000ea00ff047b82 */ /* 0x000e220000000a00 */
[----:B------:R-:W-:Y:S01]  /*0610*/  IMAD R12, R12, UR14, RZ ;  /* 0x0000000e0c0c7c24 */ /* 0x000fe2000f8e02ff */
[----:B------:R-:W-:-:S02]  /*0620*/  ISETP.GT.U32.AND P0, PT, R11, R6, PT ;  /* 0x000000060b00720c */ /* 0x000fc40003f04070 */
[----:B------:R-:W-:-:S11]  /*0630*/  ISETP.GT.U32.AND P1, PT, R10, R17, PT ;  /* 0x000000110a00720c */ /* 0x000fd60003f24070 */
[----:B------:R-:W-:Y:S02]  /*0640*/  @!P0 IMAD.IADD R6, R6, 0x1, -R11 ;  /* 0x0000000106068824 */ /* 0x000fe400078e0a0b */
[----:B------:R-:W-:Y:S01]  /*0650*/  @!P0 VIADD R14, R14, 0x1 ;  /* 0x000000010e0e8836 */ /* 0x000fe20000000000 */
[----:B------:R-:W-:Y:S01]  /*0660*/  ISETP.NE.AND P0, PT, R2, RZ, PT ;  /* 0x000000ff0200720c */ /* 0x000fe20003f05270 */
[----:B------:R-:W-:Y:S01]  /*0670*/  @!P1 IMAD.IADD R17, R17, 0x1, -R10 ;  /* 0x0000000111119824 */ /* 0x000fe200078e0a0a */
[----:B------:R-:W-:Y:S02]  /*0680*/  ISETP.GE.U32.AND P2, PT, R6, R11, PT ;  /* 0x0000000b0600720c */ /* 0x000fe40003f46070 */
[----:B------:R-:W3:Y:S01]  /*0690*/  LDC R11, c[0x0][0x3a4] ;  /* 0x0000e900ff0b7b82 */ /* 0x000ee20000000800 */
[----:B------:R-:W-:Y:S01]  /*06a0*/  IMAD.MOV.U32 R8, RZ, RZ, R17 ;  /* 0x000000ffff087224 */ /* 0x000fe200078e0011 */
[----:B------:R-:W-:Y:S01]  /*06b0*/  ISETP.NE.AND P1, PT, R9, RZ, PT ;  /* 0x000000ff0900720c */ /* 0x000fe20003f25270 */
[----:B0-----:R-:W-:-:S02]  /*06c0*/  VIADD R10, R5, UR9 ;  /* 0x00000009050a7c36 */ /* 0x001fc40008000000 */
[----:B------:R-:W-:-:S03]  /*06d0*/  @!P4 IMAD.MOV R8, RZ, RZ, -R8 ;  /* 0x000000ffff08c224 */ /* 0x000fc600078e0a08 */
[----:B------:R-:W0:Y:S01]  /*06e0*/  LDC.64 R6, c[0x0][0x3b8] ;  /* 0x0000ee00ff067b82 */ /* 0x000e220000000a00 */
[----:B------:R-:W-:Y:S02]  /*06f0*/  @!P0 LOP3.LUT R8, RZ, R2, RZ, 0x33, !PT ;  /* 0x00000002ff088212 */ /* 0x000fe400078e33ff */
[----:B------:R-:W-:Y:S01]  /*0700*/  VIADDMNMX R5, R10, 0xffffffff, R3, PT ;  /* 0xffffffff0a057846 */ /* 0x000fe20003800103 */
[----:B------:R-:W-:Y:S01]  /*0710*/  @P2 VIADD R14, R14, 0x1 ;  /* 0x000000010e0e2836 */ /* 0x000fe20000000000 */
[----:B------:R-:W-:Y:S01]  /*0720*/  VIMNMX R2, PT, PT, R8, UR10, !PT ;  /* 0x0000000a08027c48 */ /* 0x000fe2000ffe0100 */
[----:B------:R-:W-:Y:S02]  /*0730*/  VIADD R3, R4, UR10 ;  /* 0x0000000a04037c36 */ /* 0x000fe40008000000 */
[----:B------:R-:W-:Y:S02]  /*0740*/  IMAD.MOV.U32 R0, RZ, RZ, R14 ;  /* 0x000000ffff007224 */ /* 0x000fe400078e000e */
[----:B--2---:R-:W-:Y:S01]  /*0750*/  IMAD R8, R8, UR13, RZ ;  /* 0x0000000d08087c24 */ /* 0x004fe2000f8e02ff */
[----:B------:R-:W-:Y:S01]  /*0760*/  VIADDMNMX R13, R3, 0xffffffff, R2, PT ;  /* 0xffffffff030d7846 */ /* 0x000fe20003800102 */
[----:B------:R-:W-:Y:S01]  /*0770*/  @!P3 IMAD.MOV R0, RZ, RZ, -R0 ;  /* 0x000000ffff00b224 */ /* 0x000fe200078e0a00 */
[----:B------:R-:W2:Y:S01]  /*0780*/  LDC.64 R2, c[0x0][0x388] ;  /* 0x0000e200ff027b82 */ /* 0x000ea20000000a00 */
[----:B------:R-:W-:Y:S01]  /*0790*/  @!P1 LOP3.LUT R0, RZ, R9, RZ, 0x33, !PT ;  /* 0x00000009ff009212 */ /* 0x000fe200078e33ff */
[----:B---3--:R-:W-:-:S03]  /*07a0*/  VIADD R9, R11, UR11 ;  /* 0x0000000b0b097c36 */ /* 0x008fc60008000000 */
[C---:B------:R-:W-:Y:S01]  /*07b0*/  VIMNMX R4, PT, PT, R0.reuse, UR11, !PT ;  /* 0x0000000b00047c48 */ /* 0x040fe2000ffe0100 */
[----:B------:R-:W-:-:S03]  /*07c0*/  IMAD R0, R0, UR12, RZ ;  /* 0x0000000c00007c24 */ /* 0x000fc6000f8e02ff */
[----:B------:R-:W-:Y:S01]  /*07d0*/  VIADDMNMX R14, R9, 0xffffffff, R4, PT ;  /* 0xffffffff090e7846 */ /* 0x000fe20003800104 */
[----:B0-----:R-:W-:Y:S01]  /*07e0*/  IMAD R6, R6, UR8, RZ ;  /* 0x0000000806067c24 */ /* 0x001fe2000f8e02ff */
[----:B------:R-:W-:Y:S01]  /*07f0*/  VIMNMX R4, PT, PT, RZ, UR9, !PT ;  /* 0x00000009ff047c48 */ /* 0x000fe2000ffe0100 */
[----:B------:R-:W-:-:S03]  /*0800*/  IMAD R7, R7, UR7, RZ ;  /* 0x0000000707077c24 */ /* 0x000fc6000f8e02ff */
[----:B------:R-:W-:Y:S02]  /*0810*/  SHF.R.S32.HI R10, RZ, 0x1f, R6 ;  /* 0x0000001fff0a7819 */ /* 0x000fe40000011406 */
[--C-:B------:R-:W-:Y:S02]  /*0820*/  IADD3 R9, P0, P1, R12, R6, R7.reuse ;  /* 0x000000060c097210 */ /* 0x100fe4000791e007 */
[----:B------:R-:W-:Y:S02]  /*0830*/  SHF.R.S32.HI R11, RZ, 0x1f, R7 ;  /* 0x0000001fff0b7819 */ /* 0x000fe40000011407 */
[----:B------:R-:W-:Y:S02]  /*0840*/  SHF.R.S32.HI R12, RZ, 0x1f, R12 ;  /* 0x0000001fff0c7819 */ /* 0x000fe4000001140c */
[----:B------:R-:W-:Y:S01]  /*0850*/  VIMNMX R6, PT, PT, RZ, UR10, !PT ;  /* 0x0000000aff067c48 */ /* 0x000fe2000ffe0100 */
[----:B--2---:R-:W-:Y:S01]  /*0860*/  IMAD R2, R2, UR8, RZ ;  /* 0x0000000802027c24 */ /* 0x004fe2000f8e02ff */
[----:B------:R-:W-:Y:S01]  /*0870*/  IADD3.X R10, PT, PT, R12, R10, R11, P0, P1 ;  /* 0x0000000a0c0a7210 */ /* 0x000fe200007e240b */
[----:B------:R-:W-:Y:S01]  /*0880*/  IMAD R3, R3, UR7, RZ ;  /* 0x0000000703037c24 */ /* 0x000fe2000f8e02ff */
[----:B------:R-:W-:-:S02]  /*0890*/  VIMNMX R7, PT, PT, RZ, UR11, !PT ;  /* 0x0000000bff077c48 */ /* 0x000fc4000ffe0100 */
[----:B------:R-:W-:Y:S02]  /*08a0*/  IADD3 R11, PT, PT, R5, UR4, -R4 ;  /* 0x00000004050b7c10 */ /* 0x000fe4000fffe804 */
[----:B------:R-:W0:Y:S01]  /*08b0*/  LDC.64 R4, c[0x0][0x380] ;  /* 0x0000e000ff047b82 */ /* 0x000e220000000a00 */
[----:B------:R-:W-:Y:S01]  /*08c0*/  IADD3 R13, PT, PT, R13, UR5, -R6 ;  /* 0x000000050d0d7c10 */ /* 0x000fe2000fffe806 */
[----:B------:R-:W2:Y:S01]  /*08d0*/  LDCU.64 UR4, c[0x0][0x358] ;  /* 0x00006b00ff0477ac */ /* 0x000ea20008000a00 */
[----:B------:R-:W-:Y:S01]  /*08e0*/  IADD3 R14, PT, PT, R14, UR6, -R7 ;  /* 0x000000060e0e7c10 */ /* 0x000fe2000fffe807 */
[----:B------:R-:W-:Y:S01]  /*08f0*/  IMAD R11, R11, UR15, RZ ;  /* 0x0000000f0b0b7c24 */ /* 0x000fe2000f8e02ff */
[----:B------:R-:W-:Y:S01]  /*0900*/  SHF.R.S32.HI R12, RZ, 0x1f, R2 ;  /* 0x0000001fff0c7819 */ /* 0x000fe20000011402 */
[----:B-1----:R-:W-:Y:S01]  /*0910*/  IMAD R13, R13, UR17, RZ ;  /* 0x000000110d0d7c24 */ /* 0x002fe2000f8e02ff */
[--C-:B------:R-:W-:Y:S01]  /*0920*/  SHF.R.S32.HI R15, RZ, 0x1f, R3.reuse ;  /* 0x0000001fff0f7819 */ /* 0x100fe20000011403 */
[----:B------:R-:W1:Y:S01]  /*0930*/  LDC.64 R6, c[0x0][0x3b0] ;  /* 0x0000ec00ff067b82 */ /* 0x000e620000000a00 */
[----:B------:R-:W-:Y:S01]  /*0940*/  IMAD R14, R14, UR16, RZ ;  /* 0x000000100e0e7c24 */ /* 0x000fe2000f8e02ff */
[----:B------:R-:W-:-:S02]  /*0950*/  IADD3 R2, P4, P5, R11, R2, R3 ;  /* 0x000000020b027210 */ /* 0x000fc40007d9e003 */
[----:B------:R-:W-:Y:S02]  /*0960*/  IADD3 R16, P2, P3, R0, R9, R8 ;  /* 0x0000000900107210 */ /* 0x000fe40007b5e008 */
[----:B------:R-:W-:Y:S02]  /*0970*/  SHF.R.S32.HI R3, RZ, 0x1f, R0 ;  /* 0x0000001fff037819 */ /* 0x000fe40000011400 */
[----:B------:R-:W-:Y:S02]  /*0980*/  IADD3 R0, P0, P1, R14, R2, R13 ;  /* 0x000000020e007210 */ /* 0x000fe4000791e00d */
[----:B------:R-:W-:Y:S02]  /*0990*/  SHF.R.S32.HI R8, RZ, 0x1f, R8 ;  /* 0x0000001fff087819 */ /* 0x000fe40000011408 */
[----:B------:R-:W-:Y:S01]  /*09a0*/  SHF.R.S32.HI R11, RZ, 0x1f, R11 ;  /* 0x0000001fff0b7819 */ /* 0x000fe2000001140b */
[----:B------:R-:W-:Y:S01]  /*09b0*/  IMAD.SHL.U32 R9, R0, 0x2, RZ ;  /* 0x0000000200097824 */ /* 0x000fe200078e00ff */
[----:B------:R-:W-:-:S02]  /*09c0*/  IADD3.X R8, PT, PT, R3, R10, R8, P2, P3 ;  /* 0x0000000a03087210 */ /* 0x000fc400017e6408 */
[----:B------:R-:W-:Y:S01]  /*09d0*/  IADD3.X R11, PT, PT, R11, R12, R15, P4, P5 ;  /* 0x0000000c0b0b7210 */ /* 0x000fe200027ea40f */
[----:B0-----:R-:W-:Y:S01]  /*09e0*/  IMAD.IADD R3, R9, 0x1, R4 ;  /* 0x0000000109037824 */ /* 0x001fe200078e0204 */
[----:B------:R-:W-:Y:S02]  /*09f0*/  SHF.R.S32.HI R14, RZ, 0x1f, R14 ;  /* 0x0000001fff0e7819 */ /* 0x000fe4000001140e */
[----:B------:R-:W-:Y:S02]  /*0a00*/  SHF.R.S32.HI R13, RZ, 0x1f, R13 ;  /* 0x0000001fff0d7819 */ /* 0x000fe4000001140d */
[----:B------:R-:W-:Y:S02]  /*0a10*/  LOP3.LUT R3, R3, 0x2, RZ, 0xc0, !PT ;  /* 0x0000000203037812 */ /* 0x000fe400078ec0ff */
[----:B-1----:R-:W-:Y:S02]  /*0a20*/  LEA R6, P2, R16, R6, 0x1 ;  /* 0x0000000610067211 */ /* 0x002fe400078408ff */
[----:B------:R-:W-:-:S02]  /*0a30*/  IADD3.X R13, PT, PT, R14, R11, R13, P0, P1 ;  /* 0x0000000b0e0d7210 */ /* 0x000fc400007e240d */
[----:B------:R-:W-:Y:S02]  /*0a40*/  LEA.HI.X R7, R16, R7, R8, 0x1, P2 ;  /* 0x0000000710077211 */ /* 0x000fe400010f0c08 */
[----:B------:R-:W-:Y:S02]  /*0a50*/  SHF.L.U64.HI R0, R0, 0x1, R13 ;  /* 0x0000000100007819 */ /* 0x000fe4000001020d */
[----:B------:R-:W-:Y:S01]  /*0a60*/  IADD3 R4, P0, P1, -R3, R4, R9 ;  /* 0x0000000403047210 */ /* 0x000fe2000791e109 */
[----:B--2---:R-:W2:Y:S03]  /*0a70*/  LDG.E.U16 R6, desc[UR4][R6.64] ;  /* 0x0000000406067981 */ /* 0x004ea6000c1e1500 */
[----:B------:R-:W-:-:S05]  /*0a80*/  IADD3.X R5, PT, PT, R5, -0x1, R0, P0, P1 ;  /* 0xffffffff05057810 */ /* 0x000fca00007e2400 */
[----:B------:R0:W5:Y:S01]  /*0a90*/  LDG.E R2, desc[UR4][R4.64] ;  /* 0x0000000404027981 */ /* 0x000162000c1e1900 */
[----:B------:R-:W-:-:S04]  /*0aa0*/  ISETP.NE.U32.AND P0, PT, R3, RZ, PT ;  /* 0x000000ff0300720c */ /* 0x000fc80003f05070 */
[----:B------:R-:W-:Y:S01]  /*0ab0*/  ISETP.NE.AND.EX P0, PT, RZ, RZ, PT, P0 ;  /* 0x000000ffff00720c */ /* 0x000fe20003f05300 */
[----:B0-2---:R-:W-:-:S12]  /*0ac0*/  HADD2.F32 R8, -RZ, R6.H0_H0 ;  /* 0x20000006ff087230 */ /* 0x005fd80000004100 */
.L_x_4:
[----:B-----5:R-:W-:Y:S02]  /*0ad0*/  SHF.R.U32.HI R3, RZ, 0x10, R2 ;  /* 0x00000010ff037819 */ /* 0x020fe40000011602 */
[C---:B------:R-:W-:Y:S02]  /*0ae0*/  LOP3.LUT R7, R2.reuse, 0xffff0000, RZ, 0xc0, !PT ;  /* 0xffff000002077812 */ /* 0x040fe400078ec0ff */
[----:B------:R-:W-:-:S05]  /*0af0*/  SEL R3, R2, R3, !P0 ;  /* 0x0000000302037207 */ /* 0x000fca0004000000 */
[----:B------:R-:W-:-:S05]  /*0b00*/  HADD2.F32 R3, -RZ, R3.H0_H0 ;  /* 0x20000003ff037230 */ /* 0x000fca0000004100 */
[----:B------:R-:W-:Y:S01]  /*0b10*/  FADD R0, R3, R8 ;  /* 0x0000000803007221 */ /* 0x000fe20000000000 */
[----:B------:R-:W-:-:S05]  /*0b20*/  LOP3.LUT R3, R2, 0xffff, RZ, 0xc0, !PT ;  /* 0x0000ffff02037812 */ /* 0x000fca00078ec0ff */
[----:B------:R-:W0:Y:S02]  /*0b30*/  F2F.F16.F32 R0, R0 ;  /* 0x0000000000007304 */ /* 0x000e240000200800 */
[C---:B0-----:R-:W-:Y:S01]  /*0b40*/  IMAD R3, R0.reuse, 0x10000, R3 ;  /* 0x0001000000037824 */ /* 0x041fe200078e0203 */
[----:B------:R-:W-:-:S06]  /*0b50*/  @!P0 LOP3.LUT R3, R0, R7, RZ, 0xfc, !PT ;  /* 0x0000000700038212 */ /* 0x000fcc00078efcff */
[----:B------:R-:W2:Y:S02]  /*0b60*/  ATOMG.E.CAS.STRONG.GPU PT, R3, [R4], R2, R3 ;  /* 0x00000002040373a9 */ /* 0x000ea400001ee103 */
[----:B--2---:R-:W-:Y:S01]  /*0b70*/  ISETP.NE.AND P1, PT, R2, R3, PT ;  /* 0x000000030200720c */ /* 0x004fe20003f25270 */
[----:B------:R-:W-:-:S12]  /*0b80*/  IMAD.MOV.U32 R2, RZ, RZ, R3 ;  /* 0x000000ffff027224 */ /* 0x000fd800078e0003 */
[----:B------:R-:W-:Y:S05]  /*0b90*/  @P1 BRA `(.L_x_4) ;  /* 0xfffffffc00cc1947 */ /* 0x000fea000383ffff */
[----:B------:R-:W-:Y:S05]  /*0ba0*/  EXIT ;  /* 0x000000000000794d */ /* 0x000fea0003800000 */
.L_x_5:
        /* <DEDUP_REMOVED lines=13> */
.L_x_11:


//--------------------- .text._Z41VolumetricReplicationPadding_updateOutputIN3c104HalfEEv15THCDeviceTensorIT_Li5Ei16DefaultPtrTraitsES5_iiiiii --------------------------
	.section	.text._Z41VolumetricReplicationPadding_updateOutputIN3c104HalfEEv15THCDeviceTensorIT_Li5Ei16DefaultPtrTraitsES5_iiiiii,"ax",@progbits
	.align	128
        .global         _Z41VolumetricReplicationPadding_updateOutputIN3c104HalfEEv15THCDeviceTensorIT_Li5Ei16DefaultPtrTraitsES5_iiiiii
        .type           _Z41VolumetricReplicationPadding_updateOutputIN3c104HalfEEv15THCDeviceTensorIT_Li5Ei16DefaultPtrTraitsES5_iiiiii,@function
        .size           _Z41VolumetricReplicationPadding_updateOutputIN3c104HalfEEv15THCDeviceTensorIT_Li5Ei16DefaultPtrTraitsES5_iiiiii,(.L_x_12 - _Z41VolumetricReplicationPadding_updateOutputIN3c104HalfEEv15THCDeviceTensorIT_Li5Ei16DefaultPtrTraitsES5_iiiiii)
        .other          _Z41VolumetricReplicationPadding_updateOutputIN3c104HalfEEv15THCDeviceTensorIT_Li5Ei16DefaultPtrTraitsES5_iiiiii,@"STO_CUDA_ENTRY STV_DEFAULT"
_Z41VolumetricReplicationPadding_updateOutputIN3c104HalfEEv15THCDeviceTensorIT_Li5Ei16DefaultPtrTraitsES5_iiiiii:
.text._Z41VolumetricReplicationPadding_updateOutputIN3c104HalfEEv15THCDeviceTensorIT_Li5Ei16DefaultPtrTraitsES5_iiiiii:
        /* <DEDUP_REMOVED lines=148> */
[----:B0-----:R0:W5:Y:S01]  /*0940*/  LDG.E.U16 R9, desc[UR4][R8.64] ;  /* 0x0000000408097981 */ /* 0x001162000c1e1500 */
        /* <DEDUP_REMOVED lines=16> */
[----:B-----5:R-:W-:Y:S01]  /*0a50*/  STG.E.U16 desc[UR4][R6.64], R9 ;  /* 0x0000000906007986 */ /* 0x020fe2000c101504 */
[----:B------:R-:W-:Y:S05]  /*0a60*/  EXIT ;  /* 0x000000000000794d */ /* 0x000fea0003800000 */
.L_x_6:
        /* <DEDUP_REMOVED lines=9> */
.L_x_12:


//--------------------- .nv.global.init           --------------------------
	.section	.nv.global.init,"aw",@progbits
.nv.global.init:
	.type		__T23,@object
	.size		__T23,(__T24 - __T23)
__T23:
        /*0000*/ 	.byte	0x54, 0x20, 0x70, 0x6f, 0x77, 0x69, 0x28, 0x54, 0x2c, 0x20, 0x54, 0x29, 0x20, 0x5b, 0x77, 0x69
        /*0010*/ 	.byte	0x74, 0x68, 0x20, 0x54, 0x20, 0x3d, 0x20, 0x69, 0x6e, 0x74, 0x5d, 0x00
	.type		__T24,@object
	.size		__T24,(__T22 - __T24)
__T24:
        /*001c*/ 	.byte	0x54, 0x20, 0x70, 0x6f, 0x77, 0x69, 0x28, 0x54, 0x2c, 0x20, 0x54, 0x29, 0x20, 0x5b, 0x77, 0x69
        /*002c*/ 	.byte	0x74, 0x68, 0x20, 0x54, 0x20, 0x3d, 0x20, 0x6c, 0x6f, 0x6e, 0x67, 0x5d, 0x00
	.type		__T22,@object
	.size		__T22,(__T21 - __T22)
__T22:
        /*0039*/ 	.byte	0x54, 0x20, 0x70, 0x6f, 0x77, 0x69, 0x28, 0x54, 0x2c, 0x20, 0x54, 0x29, 0x20, 0x5b, 0x77, 0x69
        /*0049*/ 	.byte	0x74, 0x68, 0x20, 0x54, 0x20, 0x3d, 0x20, 0x73, 0x68, 0x6f, 0x72, 0x74, 0x5d, 0x00
	.type		__T21,@object
	.size		__T21,(__T20 - __T21)
__T21:
        /*0057*/ 	.byte	0x54, 0x20, 0x70, 0x6f, 0x77, 0x69, 0x28, 0x54, 0x2c, 0x20, 0x54, 0x29, 0x20, 0x5b, 0x77, 0x69
        /*0067*/ 	.byte	0x74, 0x68, 0x20, 0x54, 0x20, 0x3d, 0x20, 0x73, 0x69, 0x67, 0x6e, 0x65, 0x64, 0x20, 0x63, 0x68
        /*0077*/ 	.byte	0x61, 0x72, 0x5d, 0x00
	.type		__T20,@object
	.size		__T20,(.L_8 - __T20)
__T20:
        /*007b*/ 	.byte	0x54, 0x20, 0x70, 0x6f, 0x77, 0x69, 0x28, 0x54, 0x2c, 0x20, 0x54, 0x29, 0x20, 0x5b, 0x77, 0x69
        /*008b*/ 	.byte	0x74, 0x68, 0x20, 0x54, 0x20, 0x3d, 0x20, 0x75, 0x6e, 0x73, 0x69, 0x67, 0x6e, 0x65, 0x64, 0x20
        /*009b*/ 	.byte	0x63, 0x68, 0x61, 0x72, 0x5d, 0x00
.L_8:


//--------------------- .nv.shared.reserved.0     --------------------------
	.section	.nv.shared.reserved.0,"aw",@nobits
	.weak		__nv_reservedSMEM_offset_0_alias
	.size		__nv_reservedSMEM_offset_0_alias, 0, 64
	.other		__nv_reservedSMEM_offset_0_alias,@"STO_CUDA_RESERVED_SHARED STV_DEFAULT"
__nv_reservedSMEM_offset_0_alias:
	.zero		0
	.zero		64


//--------------------- .nv.global                --------------------------
	.section	.nv.global,"aw",@nobits
	.align	8
.nv.global:
	.type		_ZTVN10__cxxabiv120__si_class_type_infoE,@object
	.size		_ZTVN10__cxxabiv120__si_class_type_infoE,(_ZTTNSt7__cxx1119basic_ostringstreamIcSt11char_traitsIcESaIcEEE - _ZTVN10__cxxabiv120__si_class_type_infoE)
_ZTVN10__cxxabiv120__si_class_type_infoE:
	.zero		8
	.type		_ZTTNSt7__cxx1119basic_ostringstreamIcSt11char_traitsIcESaIcEEE,@object
	.size		_ZTTNSt7__cxx1119basic_ostringstreamIcSt11char_traitsIcESaIcEEE,(_ZTTSo - _ZTTNSt7__cxx1119basic_ostringstreamIcSt11char_traitsIcESaIcEEE)
_ZTTNSt7__cxx1119basic_ostringstreamIcSt11char_traitsIcESaIcEEE:
	.zero		8
	.type		_ZTTSo,@object
	.size		_ZTTSo,(_ZTVN10__cxxabiv117__class_type_infoE - _ZTTSo)
_ZTTSo:
	.zero		8
	.type		_ZTVN10__cxxabiv117__class_type_infoE,@object
	.size		_ZTVN10__cxxabiv117__class_type_infoE,(_ZTVSt9basic_iosIcSt11char_traitsIcEE - _ZTVN10__cxxabiv117__class_type_infoE)
_ZTVN10__cxxabiv117__class_type_infoE:
	.zero		8
	.type		_ZTVSt9basic_iosIcSt11char_traitsIcEE,@object
	.size		_ZTVSt9basic_iosIcSt11char_traitsIcEE,(_ZTVN3c105ErrorE - _ZTVSt9basic_iosIcSt11char_traitsIcEE)
_ZTVSt9basic_iosIcSt11char_traitsIcEE:
	.zero		32
	.type		_ZTVN3c105ErrorE,@object
	.size		_ZTVN3c105ErrorE,(_ZTVSt15basic_streambufIcSt11char_traitsIcEE - _ZTVN3c105ErrorE)
_ZTVN3c105ErrorE:
	.zero		40
	.type		_ZTVSt15basic_streambufIcSt11char_traitsIcEE,@object
	.size		_ZTVSt15basic_streambufIcSt11char_traitsIcEE,(_ZTVNSt7__cxx1115basic_stringbufIcSt11char_traitsIcESaIcEEE - _ZTVSt15basic_streambufIcSt11char_traitsIcEE)
_ZTVSt15basic_streambufIcSt11char_traitsIcEE:
	.zero		128
	.type		_ZTVNSt7__cxx1115basic_stringbufIcSt11char_traitsIcESaIcEEE,@object
	.size		_ZTVNSt7__cxx1115basic_stringbufIcSt11char_traitsIcESaIcEEE,(.L_3 - _ZTVNSt7__cxx1115basic_stringbufIcSt11char_traitsIcESaIcEEE)
_ZTVNSt7__cxx1115basic_stringbufIcSt11char_traitsIcESaIcEEE:
	.zero		128
.L_3:


//--------------------- .nv.constant0._Z44VolumetricReplicationPadding_updateGradInputIdEv15THCDeviceTensorIT_Li5Ei16DefaultPtrTraitsES3_iiiiii --------------------------
	.section	.nv.constant0._Z44VolumetricReplicationPadding_updateGradInputIdEv15THCDeviceTensorIT_Li5Ei16DefaultPtrTraitsES3_iiiiii,"a",@progbits
	.sectionflags	@""
	.align	4
.nv.constant0._Z44VolumetricReplicationPadding_updateGradInputIdEv15THCDeviceTensorIT_Li5Ei16DefaultPtrTraitsES3_iiiiii:
	.zero		1016


//--------------------- .nv.constant0._Z41VolumetricReplicationPadding_updateOutputIdEv15THCDeviceTensorIT_Li5Ei16DefaultPtrTraitsES3_iiiiii --------------------------
	.section	.nv.constant0._Z41VolumetricReplicationPadding_updateOutputIdEv15THCDeviceTensorIT_Li5Ei16DefaultPtrTraitsES3_iiiiii,"a",@progbits
	.sectionflags	@""
	.align	4
.nv.constant0._Z41VolumetricReplicationPadding_updateOutputIdEv15THCDeviceTensorIT_Li5Ei16DefaultPtrTraitsES3_iiiiii:
	.zero		1016


//--------------------- .nv.constant0._Z44VolumetricReplicationPadding_updateGradInputIfEv15THCDeviceTensorIT_Li5Ei16DefaultPtrTraitsES3_iiiiii --------------------------
	.section	.nv.constant0._Z44VolumetricReplicationPadding_updateGradInputIfEv15THCDeviceTensorIT_Li5Ei16DefaultPtrTraitsES3_iiiiii,"a",@progbits
	.sectionflags	@""
	.align	4
.nv.constant0._Z44VolumetricReplicationPadding_updateGradInputIfEv15THCDeviceTensorIT_Li5Ei16DefaultPtrTraitsES3_iiiiii:
	.zero		1016


//--------------------- .nv.constant0._Z41VolumetricReplicationPadding_updateOutputIfEv15THCDeviceTensorIT_Li5Ei16DefaultPtrTraitsES3_iiiiii --------------------------
	.section	.nv.constant0._Z41VolumetricReplicationPadding_updateOutputIfEv15THCDeviceTensorIT_Li5Ei16DefaultPtrTraitsES3_iiiiii,"a",@progbits
	.sectionflags	@""
	.align	4
.nv.constant0._Z41VolumetricReplicationPadding_updateOutputIfEv15THCDeviceTensorIT_Li5Ei16DefaultPtrTraitsES3_iiiiii:
	.zero		1016


//--------------------- .nv.constant0._Z44VolumetricReplicationPadding_updateGradInputIN3c104HalfEEv15THCDeviceTensorIT_Li5Ei16DefaultPtrTraitsES5_iiiiii --------------------------
	.section	.nv.constant0._Z44VolumetricReplicationPadding_updateGradInputIN3c104HalfEEv15THCDeviceTensorIT_Li5Ei16DefaultPtrTraitsES5_iiiiii,"a",@progbits
	.sectionflags	@""
	.align	4
.nv.constant0._Z44VolumetricReplicationPadding_updateGradInputIN3c104HalfEEv15THCDeviceTensorIT_Li5Ei16DefaultPtrTraitsES5_iiiiii:
	.zero		1016


//--------------------- .nv.constant0._Z41VolumetricReplicationPadding_updateOutputIN3c104HalfEEv15THCDeviceTensorIT_Li5Ei16DefaultPtrTraitsES5_iiiiii --------------------------
	.section	.nv.constant0._Z41VolumetricReplicationPadding_updateOutputIN3c104HalfEEv15THCDeviceTensorIT_Li5Ei16DefaultPtrTraitsES5_iiiiii,"a",@progbits
	.sectionflags	@""
	.align	4
.nv.constant0._Z41VolumetricReplicationPadding_updateOutputIN3c104HalfEEv15THCDeviceTensorIT_Li5Ei16DefaultPtrTraitsES5_iiiiii:
	.zero		1016


//--------------------- SYMBOLS --------------------------

	.type		.nv.reservedSmem.offset0,@object
	.size		.nv.reservedSmem.offset0,0x4
